//
// Generated by NVIDIA NVVM Compiler
//
// Compiler Build ID: CL-36424714
// Cuda compilation tools, release 13.0, V13.0.88
// Based on NVVM 20.0.0
//

.version 9.0
.target sm_100
.address_size 64

	// .globl	_Z6conv2DPfS_ii
.global .align 4 .b8 precalc_xorwow_matrix[102400];
.global .align 4 .b8 precalc_xorwow_offset_matrix[102400];
.global .align 4 .b8 mrg32k3aM1[2304];
.global .align 4 .b8 mrg32k3aM2[2304];
.global .align 4 .b8 mrg32k3aM1SubSeq[2016];
.global .align 4 .b8 mrg32k3aM2SubSeq[2016];
.global .align 4 .b8 mrg32k3aM1Seq[2304];
.global .align 4 .b8 mrg32k3aM2Seq[2304];
.const .align 8 .b8 __cr_lgamma_table[72];
.const .align 4 .b8 filter[36];
// _ZZ6conv2DPfS_iiE8N_shared has been demoted

.visible .entry _Z6conv2DPfS_ii(
	.param .u64 .ptr .align 1 _Z6conv2DPfS_ii_param_0,
	.param .u64 .ptr .align 1 _Z6conv2DPfS_ii_param_1,
	.param .u32 _Z6conv2DPfS_ii_param_2,
	.param .u32 _Z6conv2DPfS_ii_param_3
)
{
	.reg .pred 	%p<16>;
	.reg .b32 	%r<22>;
	.reg .b32 	%f<29>;
	.reg .b64 	%rd<9>;
	// demoted variable
	.shared .align 4 .b8 _ZZ6conv2DPfS_iiE8N_shared[4096];
	ld.param.u64 	%rd1, [_Z6conv2DPfS_ii_param_0];
	ld.param.u64 	%rd2, [_Z6conv2DPfS_ii_param_1];
	ld.param.u32 	%r6, [_Z6conv2DPfS_ii_param_2];
	ld.param.u32 	%r7, [_Z6conv2DPfS_ii_param_3];
	mov.u32 	%r8, %ctaid.y;
	mov.u32 	%r1, %tid.y;
	mad.lo.s32 	%r2, %r8, 30, %r1;
	mov.u32 	%r9, %ctaid.x;
	mov.u32 	%r3, %tid.x;
	mad.lo.s32 	%r10, %r9, 30, %r3;
	add.s32 	%r4, %r10, -1;
	setp.eq.s32 	%p1, %r2, 0;
	setp.gt.s32 	%p2, %r2, %r6;
	or.pred  	%p3, %p1, %p2;
	setp.lt.s32 	%p4, %r4, 0;
	or.pred  	%p5, %p4, %p3;
	setp.ge.s32 	%p6, %r4, %r7;
	shl.b32 	%r11, %r1, 7;
	mov.u32 	%r12, _ZZ6conv2DPfS_iiE8N_shared;
	add.s32 	%r13, %r12, %r11;
	shl.b32 	%r14, %r3, 2;
	add.s32 	%r5, %r13, %r14;
	or.pred  	%p7, %p6, %p5;
	@%p7 bra 	$L__BB0_2;
	cvta.to.global.u64 	%rd3, %rd1;
	add.s32 	%r16, %r2, -1;
	mad.lo.s32 	%r17, %r7, %r16, %r4;
	mul.wide.s32 	%rd4, %r17, 4;
	add.s64 	%rd5, %rd3, %rd4;
	ld.global.f32 	%f1, [%rd5];
	st.shared.f32 	[%r5], %f1;
	bra.uni 	$L__BB0_3;
$L__BB0_2:
	mov.b32 	%r15, 0;
	st.shared.u32 	[%r5], %r15;
$L__BB0_3:
	bar.sync 	0;
	add.s32 	%r18, %r1, -1;
	setp.gt.u32 	%p8, %r18, 29;
	setp.eq.s32 	%p9, %r3, 0;
	setp.gt.u32 	%p10, %r3, 30;
	or.pred  	%p11, %p8, %p10;
	or.pred  	%p12, %p11, %p9;
	@%p12 bra 	$L__BB0_6;
	setp.ge.s32 	%p13, %r4, %r7;
	setp.gt.s32 	%p14, %r2, %r6;
	or.pred  	%p15, %p14, %p13;
	@%p15 bra 	$L__BB0_6;
	add.s32 	%r20, %r2, -1;
	ld.const.f32 	%f2, [filter];
	ld.shared.f32 	%f3, [%r5+-132];
	fma.rn.f32 	%f4, %f2, %f3, 0f00000000;
	ld.const.f32 	%f5, [filter+4];
	ld.shared.f32 	%f6, [%r5+-128];
	fma.rn.f32 	%f7, %f5, %f6, %f4;
	ld.const.f32 	%f8, [filter+8];
	ld.shared.f32 	%f9, [%r5+-124];
	fma.rn.f32 	%f10, %f8, %f9, %f7;
	ld.const.f32 	%f11, [filter+12];
	ld.shared.f32 	%f12, [%r5+-4];
	fma.rn.f32 	%f13, %f11, %f12, %f10;
	ld.const.f32 	%f14, [filter+16];
	ld.shared.f32 	%f15, [%r5];
	fma.rn.f32 	%f16, %f14, %f15, %f13;
	ld.const.f32 	%f17, [filter+20];
	ld.shared.f32 	%f18, [%r5+4];
	fma.rn.f32 	%f19, %f17, %f18, %f16;
	ld.const.f32 	%f20, [filter+24];
	ld.shared.f32 	%f21, [%r5+124];
	fma.rn.f32 	%f22, %f20, %f21, %f19;
	ld.const.f32 	%f23, [filter+28];
	ld.shared.f32 	%f24, [%r5+128];
	fma.rn.f32 	%f25, %f23, %f24, %f22;
	ld.const.f32 	%f26, [filter+32];
	ld.shared.f32 	%f27, [%r5+132];
	fma.rn.f32 	%f28, %f26, %f27, %f25;
	mad.lo.s32 	%r21, %r7, %r20, %r4;
	cvta.to.global.u64 	%rd6, %rd2;
	mul.wide.s32 	%rd7, %r21, 4;
	add.s64 	%rd8, %rd6, %rd7;
	st.global.f32 	[%rd8], %f28;
$L__BB0_6:
	ret;

}
	// .globl	_Z4initPfiij
.visible .entry _Z4initPfiij(
	.param .u64 .ptr .align 1 _Z4initPfiij_param_0,
	.param .u32 _Z4initPfiij_param_1,
	.param .u32 _Z4initPfiij_param_2,
	.param .u32 _Z4initPfiij_param_3
)
{
	.local .align 8 .b8 	__local_depot1[48];
	.reg .b64 	%SP;
	.reg .b64 	%SPL;
	.reg .pred 	%p<66>;
	.reg .b32 	%r<1201>;
	.reg .b32 	%f<3>;
	.reg .b64 	%rd<27>;

	mov.u64 	%SPL, __local_depot1;
	ld.param.u64 	%rd10, [_Z4initPfiij_param_0];
	ld.param.u32 	%r544, [_Z4initPfiij_param_1];
	ld.param.u32 	%r542, [_Z4initPfiij_param_2];
	ld.param.u32 	%r543, [_Z4initPfiij_param_3];
	mov.u32 	%r545, %ctaid.y;
	mov.u32 	%r546, %ntid.y;
	mov.u32 	%r547, %tid.y;
	mad.lo.s32 	%r1, %r545, %r546, %r547;
	mov.u32 	%r548, %ctaid.x;
	mov.u32 	%r549, %ntid.x;
	mov.u32 	%r550, %tid.x;
	mad.lo.s32 	%r2, %r548, %r549, %r550;
	setp.ge.s32 	%p1, %r1, %r544;
	setp.ge.s32 	%p2, %r2, %r542;
	or.pred  	%p3, %p1, %p2;
	@%p3 bra 	$L__BB1_117;
	add.u64 	%rd1, %SPL, 0;
	mad.lo.s32 	%r551, %r542, %r1, %r2;
	cvt.s64.s32 	%rd2, %r551;
	xor.b32  	%r552, %r543, -1429050551;
	mul.lo.s32 	%r3, %r552, 1099087573;
	add.s32 	%r553, %r3, -638133224;
	add.s32 	%r937, %r3, 123456789;
	st.local.v2.u32 	[%rd1], {%r553, %r937};
	xor.b32  	%r554, %r3, 362436069;
	mov.b32 	%r555, -123459836;
	st.local.v2.u32 	[%rd1+8], {%r554, %r555};
	add.s32 	%r933, %r3, 5783321;
	mov.b32 	%r556, -589760388;
	st.local.v2.u32 	[%rd1+16], {%r556, %r933};
	setp.eq.s32 	%p4, %r551, 0;
	@%p4 bra 	$L__BB1_116;
	mov.b32 	%r920, 0;
	mov.u64 	%rd13, precalc_xorwow_matrix;
	mov.u64 	%rd26, %rd2;
$L__BB1_3:
	mov.u64 	%rd3, %rd26;
	and.b64  	%rd4, %rd3, 3;
	setp.eq.s64 	%p5, %rd4, 0;
	@%p5 bra 	$L__BB1_115;
	mul.wide.u32 	%rd12, %r920, 3200;
	add.s64 	%rd5, %rd13, %rd12;
	mov.b32 	%r933, 0;
	mov.u32 	%r934, %r933;
	mov.u32 	%r935, %r933;
	mov.u32 	%r936, %r933;
	mov.u32 	%r937, %r933;
	mov.u32 	%r926, %r933;
$L__BB1_5:
	mul.wide.u32 	%rd14, %r926, 4;
	add.s64 	%rd15, %rd1, %rd14;
	ld.local.u32 	%r15, [%rd15+4];
	shl.b32 	%r16, %r926, 5;
	mov.b32 	%r932, 0;
$L__BB1_6:
	.pragma "nounroll";
	shr.u32 	%r560, %r15, %r932;
	and.b32  	%r561, %r560, 1;
	setp.eq.b32 	%p6, %r561, 1;
	not.pred 	%p7, %p6;
	add.s32 	%r562, %r16, %r932;
	mul.lo.s32 	%r563, %r562, 5;
	mul.wide.u32 	%rd16, %r563, 4;
	add.s64 	%rd6, %rd5, %rd16;
	@%p7 bra 	$L__BB1_8;
	ld.global.u32 	%r564, [%rd6];
	xor.b32  	%r937, %r937, %r564;
	ld.global.u32 	%r565, [%rd6+4];
	xor.b32  	%r936, %r936, %r565;
	ld.global.u32 	%r566, [%rd6+8];
	xor.b32  	%r935, %r935, %r566;
	ld.global.u32 	%r567, [%rd6+12];
	xor.b32  	%r934, %r934, %r567;
	ld.global.u32 	%r568, [%rd6+16];
	xor.b32  	%r933, %r933, %r568;
$L__BB1_8:
	and.b32  	%r570, %r560, 2;
	setp.eq.s32 	%p8, %r570, 0;
	@%p8 bra 	$L__BB1_10;
	ld.global.u32 	%r571, [%rd6+20];
	xor.b32  	%r937, %r937, %r571;
	ld.global.u32 	%r572, [%rd6+24];
	xor.b32  	%r936, %r936, %r572;
	ld.global.u32 	%r573, [%rd6+28];
	xor.b32  	%r935, %r935, %r573;
	ld.global.u32 	%r574, [%rd6+32];
	xor.b32  	%r934, %r934, %r574;
	ld.global.u32 	%r575, [%rd6+36];
	xor.b32  	%r933, %r933, %r575;
$L__BB1_10:
	and.b32  	%r577, %r560, 4;
	setp.eq.s32 	%p9, %r577, 0;
	@%p9 bra 	$L__BB1_12;
	ld.global.u32 	%r578, [%rd6+40];
	xor.b32  	%r937, %r937, %r578;
	ld.global.u32 	%r579, [%rd6+44];
	xor.b32  	%r936, %r936, %r579;
	ld.global.u32 	%r580, [%rd6+48];
	xor.b32  	%r935, %r935, %r580;
	ld.global.u32 	%r581, [%rd6+52];
	xor.b32  	%r934, %r934, %r581;
	ld.global.u32 	%r582, [%rd6+56];
	xor.b32  	%r933, %r933, %r582;
$L__BB1_12:
	and.b32  	%r584, %r560, 8;
	setp.eq.s32 	%p10, %r584, 0;
	@%p10 bra 	$L__BB1_14;
	ld.global.u32 	%r585, [%rd6+60];
	xor.b32  	%r937, %r937, %r585;
	ld.global.u32 	%r586, [%rd6+64];
	xor.b32  	%r936, %r936, %r586;
	ld.global.u32 	%r587, [%rd6+68];
	xor.b32  	%r935, %r935, %r587;
	ld.global.u32 	%r588, [%rd6+72];
	xor.b32  	%r934, %r934, %r588;
	ld.global.u32 	%r589, [%rd6+76];
	xor.b32  	%r933, %r933, %r589;
$L__BB1_14:
	and.b32  	%r591, %r560, 16;
	setp.eq.s32 	%p11, %r591, 0;
	@%p11 bra 	$L__BB1_16;
	ld.global.u32 	%r592, [%rd6+80];
	xor.b32  	%r937, %r937, %r592;
	ld.global.u32 	%r593, [%rd6+84];
	xor.b32  	%r936, %r936, %r593;
	ld.global.u32 	%r594, [%rd6+88];
	xor.b32  	%r935, %r935, %r594;
	ld.global.u32 	%r595, [%rd6+92];
	xor.b32  	%r934, %r934, %r595;
	ld.global.u32 	%r596, [%rd6+96];
	xor.b32  	%r933, %r933, %r596;
$L__BB1_16:
	and.b32  	%r598, %r560, 32;
	setp.eq.s32 	%p12, %r598, 0;
	@%p12 bra 	$L__BB1_18;
	ld.global.u32 	%r599, [%rd6+100];
	xor.b32  	%r937, %r937, %r599;
	ld.global.u32 	%r600, [%rd6+104];
	xor.b32  	%r936, %r936, %r600;
	ld.global.u32 	%r601, [%rd6+108];
	xor.b32  	%r935, %r935, %r601;
	ld.global.u32 	%r602, [%rd6+112];
	xor.b32  	%r934, %r934, %r602;
	ld.global.u32 	%r603, [%rd6+116];
	xor.b32  	%r933, %r933, %r603;
$L__BB1_18:
	and.b32  	%r605, %r560, 64;
	setp.eq.s32 	%p13, %r605, 0;
	@%p13 bra 	$L__BB1_20;
	ld.global.u32 	%r606, [%rd6+120];
	xor.b32  	%r937, %r937, %r606;
	ld.global.u32 	%r607, [%rd6+124];
	xor.b32  	%r936, %r936, %r607;
	ld.global.u32 	%r608, [%rd6+128];
	xor.b32  	%r935, %r935, %r608;
	ld.global.u32 	%r609, [%rd6+132];
	xor.b32  	%r934, %r934, %r609;
	ld.global.u32 	%r610, [%rd6+136];
	xor.b32  	%r933, %r933, %r610;
$L__BB1_20:
	and.b32  	%r612, %r560, 128;
	setp.eq.s32 	%p14, %r612, 0;
	@%p14 bra 	$L__BB1_22;
	ld.global.u32 	%r613, [%rd6+140];
	xor.b32  	%r937, %r937, %r613;
	ld.global.u32 	%r614, [%rd6+144];
	xor.b32  	%r936, %r936, %r614;
	ld.global.u32 	%r615, [%rd6+148];
	xor.b32  	%r935, %r935, %r615;
	ld.global.u32 	%r616, [%rd6+152];
	xor.b32  	%r934, %r934, %r616;
	ld.global.u32 	%r617, [%rd6+156];
	xor.b32  	%r933, %r933, %r617;
$L__BB1_22:
	and.b32  	%r619, %r560, 256;
	setp.eq.s32 	%p15, %r619, 0;
	@%p15 bra 	$L__BB1_24;
	ld.global.u32 	%r620, [%rd6+160];
	xor.b32  	%r937, %r937, %r620;
	ld.global.u32 	%r621, [%rd6+164];
	xor.b32  	%r936, %r936, %r621;
	ld.global.u32 	%r622, [%rd6+168];
	xor.b32  	%r935, %r935, %r622;
	ld.global.u32 	%r623, [%rd6+172];
	xor.b32  	%r934, %r934, %r623;
	ld.global.u32 	%r624, [%rd6+176];
	xor.b32  	%r933, %r933, %r624;
$L__BB1_24:
	and.b32  	%r626, %r560, 512;
	setp.eq.s32 	%p16, %r626, 0;
	@%p16 bra 	$L__BB1_26;
	ld.global.u32 	%r627, [%rd6+180];
	xor.b32  	%r937, %r937, %r627;
	ld.global.u32 	%r628, [%rd6+184];
	xor.b32  	%r936, %r936, %r628;
	ld.global.u32 	%r629, [%rd6+188];
	xor.b32  	%r935, %r935, %r629;
	ld.global.u32 	%r630, [%rd6+192];
	xor.b32  	%r934, %r934, %r630;
	ld.global.u32 	%r631, [%rd6+196];
	xor.b32  	%r933, %r933, %r631;
$L__BB1_26:
	and.b32  	%r633, %r560, 1024;
	setp.eq.s32 	%p17, %r633, 0;
	@%p17 bra 	$L__BB1_28;
	ld.global.u32 	%r634, [%rd6+200];
	xor.b32  	%r937, %r937, %r634;
	ld.global.u32 	%r635, [%rd6+204];
	xor.b32  	%r936, %r936, %r635;
	ld.global.u32 	%r636, [%rd6+208];
	xor.b32  	%r935, %r935, %r636;
	ld.global.u32 	%r637, [%rd6+212];
	xor.b32  	%r934, %r934, %r637;
	ld.global.u32 	%r638, [%rd6+216];
	xor.b32  	%r933, %r933, %r638;
$L__BB1_28:
	and.b32  	%r640, %r560, 2048;
	setp.eq.s32 	%p18, %r640, 0;
	@%p18 bra 	$L__BB1_30;
	ld.global.u32 	%r641, [%rd6+220];
	xor.b32  	%r937, %r937, %r641;
	ld.global.u32 	%r642, [%rd6+224];
	xor.b32  	%r936, %r936, %r642;
	ld.global.u32 	%r643, [%rd6+228];
	xor.b32  	%r935, %r935, %r643;
	ld.global.u32 	%r644, [%rd6+232];
	xor.b32  	%r934, %r934, %r644;
	ld.global.u32 	%r645, [%rd6+236];
	xor.b32  	%r933, %r933, %r645;
$L__BB1_30:
	and.b32  	%r647, %r560, 4096;
	setp.eq.s32 	%p19, %r647, 0;
	@%p19 bra 	$L__BB1_32;
	ld.global.u32 	%r648, [%rd6+240];
	xor.b32  	%r937, %r937, %r648;
	ld.global.u32 	%r649, [%rd6+244];
	xor.b32  	%r936, %r936, %r649;
	ld.global.u32 	%r650, [%rd6+248];
	xor.b32  	%r935, %r935, %r650;
	ld.global.u32 	%r651, [%rd6+252];
	xor.b32  	%r934, %r934, %r651;
	ld.global.u32 	%r652, [%rd6+256];
	xor.b32  	%r933, %r933, %r652;
$L__BB1_32:
	and.b32  	%r654, %r560, 8192;
	setp.eq.s32 	%p20, %r654, 0;
	@%p20 bra 	$L__BB1_34;
	ld.global.u32 	%r655, [%rd6+260];
	xor.b32  	%r937, %r937, %r655;
	ld.global.u32 	%r656, [%rd6+264];
	xor.b32  	%r936, %r936, %r656;
	ld.global.u32 	%r657, [%rd6+268];
	xor.b32  	%r935, %r935, %r657;
	ld.global.u32 	%r658, [%rd6+272];
	xor.b32  	%r934, %r934, %r658;
	ld.global.u32 	%r659, [%rd6+276];
	xor.b32  	%r933, %r933, %r659;
$L__BB1_34:
	and.b32  	%r661, %r560, 16384;
	setp.eq.s32 	%p21, %r661, 0;
	@%p21 bra 	$L__BB1_36;
	ld.global.u32 	%r662, [%rd6+280];
	xor.b32  	%r937, %r937, %r662;
	ld.global.u32 	%r663, [%rd6+284];
	xor.b32  	%r936, %r936, %r663;
	ld.global.u32 	%r664, [%rd6+288];
	xor.b32  	%r935, %r935, %r664;
	ld.global.u32 	%r665, [%rd6+292];
	xor.b32  	%r934, %r934, %r665;
	ld.global.u32 	%r666, [%rd6+296];
	xor.b32  	%r933, %r933, %r666;
$L__BB1_36:
	and.b32  	%r668, %r560, 32768;
	setp.eq.s32 	%p22, %r668, 0;
	@%p22 bra 	$L__BB1_38;
	ld.global.u32 	%r669, [%rd6+300];
	xor.b32  	%r937, %r937, %r669;
	ld.global.u32 	%r670, [%rd6+304];
	xor.b32  	%r936, %r936, %r670;
	ld.global.u32 	%r671, [%rd6+308];
	xor.b32  	%r935, %r935, %r671;
	ld.global.u32 	%r672, [%rd6+312];
	xor.b32  	%r934, %r934, %r672;
	ld.global.u32 	%r673, [%rd6+316];
	xor.b32  	%r933, %r933, %r673;
$L__BB1_38:
	add.s32 	%r932, %r932, 16;
	setp.ne.s32 	%p23, %r932, 32;
	@%p23 bra 	$L__BB1_6;
	mad.lo.s32 	%r674, %r926, -31, %r16;
	add.s32 	%r926, %r674, 1;
	setp.ne.s32 	%p24, %r926, 5;
	@%p24 bra 	$L__BB1_5;
	st.local.u32 	[%rd1+4], %r937;
	st.local.v2.u32 	[%rd1+8], {%r936, %r935};
	st.local.v2.u32 	[%rd1+16], {%r934, %r933};
	setp.eq.s64 	%p25, %rd4, 1;
	@%p25 bra 	$L__BB1_115;
	mov.b32 	%r933, 0;
	mov.u32 	%r1026, %r933;
	mov.u32 	%r1027, %r933;
	mov.u32 	%r1028, %r933;
	mov.u32 	%r937, %r933;
	mov.u32 	%r1018, %r933;
$L__BB1_42:
	mul.wide.u32 	%rd17, %r1018, 4;
	add.s64 	%rd18, %rd1, %rd17;
	ld.local.u32 	%r191, [%rd18+4];
	shl.b32 	%r192, %r1018, 5;
	mov.b32 	%r1024, 0;
$L__BB1_43:
	.pragma "nounroll";
	shr.u32 	%r677, %r191, %r1024;
	and.b32  	%r678, %r677, 1;
	setp.eq.b32 	%p26, %r678, 1;
	not.pred 	%p27, %p26;
	add.s32 	%r679, %r192, %r1024;
	mul.lo.s32 	%r680, %r679, 5;
	mul.wide.u32 	%rd19, %r680, 4;
	add.s64 	%rd7, %rd5, %rd19;
	@%p27 bra 	$L__BB1_45;
	ld.global.u32 	%r681, [%rd7];
	xor.b32  	%r937, %r937, %r681;
	ld.global.u32 	%r682, [%rd7+4];
	xor.b32  	%r1028, %r1028, %r682;
	ld.global.u32 	%r683, [%rd7+8];
	xor.b32  	%r1027, %r1027, %r683;
	ld.global.u32 	%r684, [%rd7+12];
	xor.b32  	%r1026, %r1026, %r684;
	ld.global.u32 	%r685, [%rd7+16];
	xor.b32  	%r933, %r933, %r685;
$L__BB1_45:
	and.b32  	%r687, %r677, 2;
	setp.eq.s32 	%p28, %r687, 0;
	@%p28 bra 	$L__BB1_47;
	ld.global.u32 	%r688, [%rd7+20];
	xor.b32  	%r937, %r937, %r688;
	ld.global.u32 	%r689, [%rd7+24];
	xor.b32  	%r1028, %r1028, %r689;
	ld.global.u32 	%r690, [%rd7+28];
	xor.b32  	%r1027, %r1027, %r690;
	ld.global.u32 	%r691, [%rd7+32];
	xor.b32  	%r1026, %r1026, %r691;
	ld.global.u32 	%r692, [%rd7+36];
	xor.b32  	%r933, %r933, %r692;
$L__BB1_47:
	and.b32  	%r694, %r677, 4;
	setp.eq.s32 	%p29, %r694, 0;
	@%p29 bra 	$L__BB1_49;
	ld.global.u32 	%r695, [%rd7+40];
	xor.b32  	%r937, %r937, %r695;
	ld.global.u32 	%r696, [%rd7+44];
	xor.b32  	%r1028, %r1028, %r696;
	ld.global.u32 	%r697, [%rd7+48];
	xor.b32  	%r1027, %r1027, %r697;
	ld.global.u32 	%r698, [%rd7+52];
	xor.b32  	%r1026, %r1026, %r698;
	ld.global.u32 	%r699, [%rd7+56];
	xor.b32  	%r933, %r933, %r699;
$L__BB1_49:
	and.b32  	%r701, %r677, 8;
	setp.eq.s32 	%p30, %r701, 0;
	@%p30 bra 	$L__BB1_51;
	ld.global.u32 	%r702, [%rd7+60];
	xor.b32  	%r937, %r937, %r702;
	ld.global.u32 	%r703, [%rd7+64];
	xor.b32  	%r1028, %r1028, %r703;
	ld.global.u32 	%r704, [%rd7+68];
	xor.b32  	%r1027, %r1027, %r704;
	ld.global.u32 	%r705, [%rd7+72];
	xor.b32  	%r1026, %r1026, %r705;
	ld.global.u32 	%r706, [%rd7+76];
	xor.b32  	%r933, %r933, %r706;
$L__BB1_51:
	and.b32  	%r708, %r677, 16;
	setp.eq.s32 	%p31, %r708, 0;
	@%p31 bra 	$L__BB1_53;
	ld.global.u32 	%r709, [%rd7+80];
	xor.b32  	%r937, %r937, %r709;
	ld.global.u32 	%r710, [%rd7+84];
	xor.b32  	%r1028, %r1028, %r710;
	ld.global.u32 	%r711, [%rd7+88];
	xor.b32  	%r1027, %r1027, %r711;
	ld.global.u32 	%r712, [%rd7+92];
	xor.b32  	%r1026, %r1026, %r712;
	ld.global.u32 	%r713, [%rd7+96];
	xor.b32  	%r933, %r933, %r713;
$L__BB1_53:
	and.b32  	%r715, %r677, 32;
	setp.eq.s32 	%p32, %r715, 0;
	@%p32 bra 	$L__BB1_55;
	ld.global.u32 	%r716, [%rd7+100];
	xor.b32  	%r937, %r937, %r716;
	ld.global.u32 	%r717, [%rd7+104];
	xor.b32  	%r1028, %r1028, %r717;
	ld.global.u32 	%r718, [%rd7+108];
	xor.b32  	%r1027, %r1027, %r718;
	ld.global.u32 	%r719, [%rd7+112];
	xor.b32  	%r1026, %r1026, %r719;
	ld.global.u32 	%r720, [%rd7+116];
	xor.b32  	%r933, %r933, %r720;
$L__BB1_55:
	and.b32  	%r722, %r677, 64;
	setp.eq.s32 	%p33, %r722, 0;
	@%p33 bra 	$L__BB1_57;
	ld.global.u32 	%r723, [%rd7+120];
	xor.b32  	%r937, %r937, %r723;
	ld.global.u32 	%r724, [%rd7+124];
	xor.b32  	%r1028, %r1028, %r724;
	ld.global.u32 	%r725, [%rd7+128];
	xor.b32  	%r1027, %r1027, %r725;
	ld.global.u32 	%r726, [%rd7+132];
	xor.b32  	%r1026, %r1026, %r726;
	ld.global.u32 	%r727, [%rd7+136];
	xor.b32  	%r933, %r933, %r727;
$L__BB1_57:
	and.b32  	%r729, %r677, 128;
	setp.eq.s32 	%p34, %r729, 0;
	@%p34 bra 	$L__BB1_59;
	ld.global.u32 	%r730, [%rd7+140];
	xor.b32  	%r937, %r937, %r730;
	ld.global.u32 	%r731, [%rd7+144];
	xor.b32  	%r1028, %r1028, %r731;
	ld.global.u32 	%r732, [%rd7+148];
	xor.b32  	%r1027, %r1027, %r732;
	ld.global.u32 	%r733, [%rd7+152];
	xor.b32  	%r1026, %r1026, %r733;
	ld.global.u32 	%r734, [%rd7+156];
	xor.b32  	%r933, %r933, %r734;
$L__BB1_59:
	and.b32  	%r736, %r677, 256;
	setp.eq.s32 	%p35, %r736, 0;
	@%p35 bra 	$L__BB1_61;
	ld.global.u32 	%r737, [%rd7+160];
	xor.b32  	%r937, %r937, %r737;
	ld.global.u32 	%r738, [%rd7+164];
	xor.b32  	%r1028, %r1028, %r738;
	ld.global.u32 	%r739, [%rd7+168];
	xor.b32  	%r1027, %r1027, %r739;
	ld.global.u32 	%r740, [%rd7+172];
	xor.b32  	%r1026, %r1026, %r740;
	ld.global.u32 	%r741, [%rd7+176];
	xor.b32  	%r933, %r933, %r741;
$L__BB1_61:
	and.b32  	%r743, %r677, 512;
	setp.eq.s32 	%p36, %r743, 0;
	@%p36 bra 	$L__BB1_63;
	ld.global.u32 	%r744, [%rd7+180];
	xor.b32  	%r937, %r937, %r744;
	ld.global.u32 	%r745, [%rd7+184];
	xor.b32  	%r1028, %r1028, %r745;
	ld.global.u32 	%r746, [%rd7+188];
	xor.b32  	%r1027, %r1027, %r746;
	ld.global.u32 	%r747, [%rd7+192];
	xor.b32  	%r1026, %r1026, %r747;
	ld.global.u32 	%r748, [%rd7+196];
	xor.b32  	%r933, %r933, %r748;
$L__BB1_63:
	and.b32  	%r750, %r677, 1024;
	setp.eq.s32 	%p37, %r750, 0;
	@%p37 bra 	$L__BB1_65;
	ld.global.u32 	%r751, [%rd7+200];
	xor.b32  	%r937, %r937, %r751;
	ld.global.u32 	%r752, [%rd7+204];
	xor.b32  	%r1028, %r1028, %r752;
	ld.global.u32 	%r753, [%rd7+208];
	xor.b32  	%r1027, %r1027, %r753;
	ld.global.u32 	%r754, [%rd7+212];
	xor.b32  	%r1026, %r1026, %r754;
	ld.global.u32 	%r755, [%rd7+216];
	xor.b32  	%r933, %r933, %r755;
$L__BB1_65:
	and.b32  	%r757, %r677, 2048;
	setp.eq.s32 	%p38, %r757, 0;
	@%p38 bra 	$L__BB1_67;
	ld.global.u32 	%r758, [%rd7+220];
	xor.b32  	%r937, %r937, %r758;
	ld.global.u32 	%r759, [%rd7+224];
	xor.b32  	%r1028, %r1028, %r759;
	ld.global.u32 	%r760, [%rd7+228];
	xor.b32  	%r1027, %r1027, %r760;
	ld.global.u32 	%r761, [%rd7+232];
	xor.b32  	%r1026, %r1026, %r761;
	ld.global.u32 	%r762, [%rd7+236];
	xor.b32  	%r933, %r933, %r762;
$L__BB1_67:
	and.b32  	%r764, %r677, 4096;
	setp.eq.s32 	%p39, %r764, 0;
	@%p39 bra 	$L__BB1_69;
	ld.global.u32 	%r765, [%rd7+240];
	xor.b32  	%r937, %r937, %r765;
	ld.global.u32 	%r766, [%rd7+244];
	xor.b32  	%r1028, %r1028, %r766;
	ld.global.u32 	%r767, [%rd7+248];
	xor.b32  	%r1027, %r1027, %r767;
	ld.global.u32 	%r768, [%rd7+252];
	xor.b32  	%r1026, %r1026, %r768;
	ld.global.u32 	%r769, [%rd7+256];
	xor.b32  	%r933, %r933, %r769;
$L__BB1_69:
	and.b32  	%r771, %r677, 8192;
	setp.eq.s32 	%p40, %r771, 0;
	@%p40 bra 	$L__BB1_71;
	ld.global.u32 	%r772, [%rd7+260];
	xor.b32  	%r937, %r937, %r772;
	ld.global.u32 	%r773, [%rd7+264];
	xor.b32  	%r1028, %r1028, %r773;
	ld.global.u32 	%r774, [%rd7+268];
	xor.b32  	%r1027, %r1027, %r774;
	ld.global.u32 	%r775, [%rd7+272];
	xor.b32  	%r1026, %r1026, %r775;
	ld.global.u32 	%r776, [%rd7+276];
	xor.b32  	%r933, %r933, %r776;
$L__BB1_71:
	and.b32  	%r778, %r677, 16384;
	setp.eq.s32 	%p41, %r778, 0;
	@%p41 bra 	$L__BB1_73;
	ld.global.u32 	%r779, [%rd7+280];
	xor.b32  	%r937, %r937, %r779;
	ld.global.u32 	%r780, [%rd7+284];
	xor.b32  	%r1028, %r1028, %r780;
	ld.global.u32 	%r781, [%rd7+288];
	xor.b32  	%r1027, %r1027, %r781;
	ld.global.u32 	%r782, [%rd7+292];
	xor.b32  	%r1026, %r1026, %r782;
	ld.global.u32 	%r783, [%rd7+296];
	xor.b32  	%r933, %r933, %r783;
$L__BB1_73:
	and.b32  	%r785, %r677, 32768;
	setp.eq.s32 	%p42, %r785, 0;
	@%p42 bra 	$L__BB1_75;
	ld.global.u32 	%r786, [%rd7+300];
	xor.b32  	%r937, %r937, %r786;
	ld.global.u32 	%r787, [%rd7+304];
	xor.b32  	%r1028, %r1028, %r787;
	ld.global.u32 	%r788, [%rd7+308];
	xor.b32  	%r1027, %r1027, %r788;
	ld.global.u32 	%r789, [%rd7+312];
	xor.b32  	%r1026, %r1026, %r789;
	ld.global.u32 	%r790, [%rd7+316];
	xor.b32  	%r933, %r933, %r790;
$L__BB1_75:
	add.s32 	%r1024, %r1024, 16;
	setp.ne.s32 	%p43, %r1024, 32;
	@%p43 bra 	$L__BB1_43;
	mad.lo.s32 	%r791, %r1018, -31, %r192;
	add.s32 	%r1018, %r791, 1;
	setp.ne.s32 	%p44, %r1018, 5;
	@%p44 bra 	$L__BB1_42;
	st.local.u32 	[%rd1+4], %r937;
	st.local.v2.u32 	[%rd1+8], {%r1028, %r1027};
	st.local.v2.u32 	[%rd1+16], {%r1026, %r933};
	setp.ne.s64 	%p45, %rd4, 3;
	@%p45 bra 	$L__BB1_115;
	mov.b32 	%r933, 0;
	mov.u32 	%r1118, %r933;
	mov.u32 	%r1119, %r933;
	mov.u32 	%r1120, %r933;
	mov.u32 	%r937, %r933;
	mov.u32 	%r1110, %r933;
$L__BB1_79:
	mul.wide.u32 	%rd20, %r1110, 4;
	add.s64 	%rd21, %rd1, %rd20;
	ld.local.u32 	%r367, [%rd21+4];
	shl.b32 	%r368, %r1110, 5;
	mov.b32 	%r1116, 0;
$L__BB1_80:
	.pragma "nounroll";
	shr.u32 	%r794, %r367, %r1116;
	and.b32  	%r795, %r794, 1;
	setp.eq.b32 	%p46, %r795, 1;
	not.pred 	%p47, %p46;
	add.s32 	%r796, %r368, %r1116;
	mul.lo.s32 	%r797, %r796, 5;
	mul.wide.u32 	%rd22, %r797, 4;
	add.s64 	%rd8, %rd5, %rd22;
	@%p47 bra 	$L__BB1_82;
	ld.global.u32 	%r798, [%rd8];
	xor.b32  	%r937, %r937, %r798;
	ld.global.u32 	%r799, [%rd8+4];
	xor.b32  	%r1120, %r1120, %r799;
	ld.global.u32 	%r800, [%rd8+8];
	xor.b32  	%r1119, %r1119, %r800;
	ld.global.u32 	%r801, [%rd8+12];
	xor.b32  	%r1118, %r1118, %r801;
	ld.global.u32 	%r802, [%rd8+16];
	xor.b32  	%r933, %r933, %r802;
$L__BB1_82:
	and.b32  	%r804, %r794, 2;
	setp.eq.s32 	%p48, %r804, 0;
	@%p48 bra 	$L__BB1_84;
	ld.global.u32 	%r805, [%rd8+20];
	xor.b32  	%r937, %r937, %r805;
	ld.global.u32 	%r806, [%rd8+24];
	xor.b32  	%r1120, %r1120, %r806;
	ld.global.u32 	%r807, [%rd8+28];
	xor.b32  	%r1119, %r1119, %r807;
	ld.global.u32 	%r808, [%rd8+32];
	xor.b32  	%r1118, %r1118, %r808;
	ld.global.u32 	%r809, [%rd8+36];
	xor.b32  	%r933, %r933, %r809;
$L__BB1_84:
	and.b32  	%r811, %r794, 4;
	setp.eq.s32 	%p49, %r811, 0;
	@%p49 bra 	$L__BB1_86;
	ld.global.u32 	%r812, [%rd8+40];
	xor.b32  	%r937, %r937, %r812;
	ld.global.u32 	%r813, [%rd8+44];
	xor.b32  	%r1120, %r1120, %r813;
	ld.global.u32 	%r814, [%rd8+48];
	xor.b32  	%r1119, %r1119, %r814;
	ld.global.u32 	%r815, [%rd8+52];
	xor.b32  	%r1118, %r1118, %r815;
	ld.global.u32 	%r816, [%rd8+56];
	xor.b32  	%r933, %r933, %r816;
$L__BB1_86:
	and.b32  	%r818, %r794, 8;
	setp.eq.s32 	%p50, %r818, 0;
	@%p50 bra 	$L__BB1_88;
	ld.global.u32 	%r819, [%rd8+60];
	xor.b32  	%r937, %r937, %r819;
	ld.global.u32 	%r820, [%rd8+64];
	xor.b32  	%r1120, %r1120, %r820;
	ld.global.u32 	%r821, [%rd8+68];
	xor.b32  	%r1119, %r1119, %r821;
	ld.global.u32 	%r822, [%rd8+72];
	xor.b32  	%r1118, %r1118, %r822;
	ld.global.u32 	%r823, [%rd8+76];
	xor.b32  	%r933, %r933, %r823;
$L__BB1_88:
	and.b32  	%r825, %r794, 16;
	setp.eq.s32 	%p51, %r825, 0;
	@%p51 bra 	$L__BB1_90;
	ld.global.u32 	%r826, [%rd8+80];
	xor.b32  	%r937, %r937, %r826;
	ld.global.u32 	%r827, [%rd8+84];
	xor.b32  	%r1120, %r1120, %r827;
	ld.global.u32 	%r828, [%rd8+88];
	xor.b32  	%r1119, %r1119, %r828;
	ld.global.u32 	%r829, [%rd8+92];
	xor.b32  	%r1118, %r1118, %r829;
	ld.global.u32 	%r830, [%rd8+96];
	xor.b32  	%r933, %r933, %r830;
$L__BB1_90:
	and.b32  	%r832, %r794, 32;
	setp.eq.s32 	%p52, %r832, 0;
	@%p52 bra 	$L__BB1_92;
	ld.global.u32 	%r833, [%rd8+100];
	xor.b32  	%r937, %r937, %r833;
	ld.global.u32 	%r834, [%rd8+104];
	xor.b32  	%r1120, %r1120, %r834;
	ld.global.u32 	%r835, [%rd8+108];
	xor.b32  	%r1119, %r1119, %r835;
	ld.global.u32 	%r836, [%rd8+112];
	xor.b32  	%r1118, %r1118, %r836;
	ld.global.u32 	%r837, [%rd8+116];
	xor.b32  	%r933, %r933, %r837;
$L__BB1_92:
	and.b32  	%r839, %r794, 64;
	setp.eq.s32 	%p53, %r839, 0;
	@%p53 bra 	$L__BB1_94;
	ld.global.u32 	%r840, [%rd8+120];
	xor.b32  	%r937, %r937, %r840;
	ld.global.u32 	%r841, [%rd8+124];
	xor.b32  	%r1120, %r1120, %r841;
	ld.global.u32 	%r842, [%rd8+128];
	xor.b32  	%r1119, %r1119, %r842;
	ld.global.u32 	%r843, [%rd8+132];
	xor.b32  	%r1118, %r1118, %r843;
	ld.global.u32 	%r844, [%rd8+136];
	xor.b32  	%r933, %r933, %r844;
$L__BB1_94:
	and.b32  	%r846, %r794, 128;
	setp.eq.s32 	%p54, %r846, 0;
	@%p54 bra 	$L__BB1_96;
	ld.global.u32 	%r847, [%rd8+140];
	xor.b32  	%r937, %r937, %r847;
	ld.global.u32 	%r848, [%rd8+144];
	xor.b32  	%r1120, %r1120, %r848;
	ld.global.u32 	%r849, [%rd8+148];
	xor.b32  	%r1119, %r1119, %r849;
	ld.global.u32 	%r850, [%rd8+152];
	xor.b32  	%r1118, %r1118, %r850;
	ld.global.u32 	%r851, [%rd8+156];
	xor.b32  	%r933, %r933, %r851;
$L__BB1_96:
	and.b32  	%r853, %r794, 256;
	setp.eq.s32 	%p55, %r853, 0;
	@%p55 bra 	$L__BB1_98;
	ld.global.u32 	%r854, [%rd8+160];
	xor.b32  	%r937, %r937, %r854;
	ld.global.u32 	%r855, [%rd8+164];
	xor.b32  	%r1120, %r1120, %r855;
	ld.global.u32 	%r856, [%rd8+168];
	xor.b32  	%r1119, %r1119, %r856;
	ld.global.u32 	%r857, [%rd8+172];
	xor.b32  	%r1118, %r1118, %r857;
	ld.global.u32 	%r858, [%rd8+176];
	xor.b32  	%r933, %r933, %r858;
$L__BB1_98:
	and.b32  	%r860, %r794, 512;
	setp.eq.s32 	%p56, %r860, 0;
	@%p56 bra 	$L__BB1_100;
	ld.global.u32 	%r861, [%rd8+180];
	xor.b32  	%r937, %r937, %r861;
	ld.global.u32 	%r862, [%rd8+184];
	xor.b32  	%r1120, %r1120, %r862;
	ld.global.u32 	%r863, [%rd8+188];
	xor.b32  	%r1119, %r1119, %r863;
	ld.global.u32 	%r864, [%rd8+192];
	xor.b32  	%r1118, %r1118, %r864;
	ld.global.u32 	%r865, [%rd8+196];
	xor.b32  	%r933, %r933, %r865;
$L__BB1_100:
	and.b32  	%r867, %r794, 1024;
	setp.eq.s32 	%p57, %r867, 0;
	@%p57 bra 	$L__BB1_102;
	ld.global.u32 	%r868, [%rd8+200];
	xor.b32  	%r937, %r937, %r868;
	ld.global.u32 	%r869, [%rd8+204];
	xor.b32  	%r1120, %r1120, %r869;
	ld.global.u32 	%r870, [%rd8+208];
	xor.b32  	%r1119, %r1119, %r870;
	ld.global.u32 	%r871, [%rd8+212];
	xor.b32  	%r1118, %r1118, %r871;
	ld.global.u32 	%r872, [%rd8+216];
	xor.b32  	%r933, %r933, %r872;
$L__BB1_102:
	and.b32  	%r874, %r794, 2048;
	setp.eq.s32 	%p58, %r874, 0;
	@%p58 bra 	$L__BB1_104;
	ld.global.u32 	%r875, [%rd8+220];
	xor.b32  	%r937, %r937, %r875;
	ld.global.u32 	%r876, [%rd8+224];
	xor.b32  	%r1120, %r1120, %r876;
	ld.global.u32 	%r877, [%rd8+228];
	xor.b32  	%r1119, %r1119, %r877;
	ld.global.u32 	%r878, [%rd8+232];
	xor.b32  	%r1118, %r1118, %r878;
	ld.global.u32 	%r879, [%rd8+236];
	xor.b32  	%r933, %r933, %r879;
$L__BB1_104:
	and.b32  	%r881, %r794, 4096;
	setp.eq.s32 	%p59, %r881, 0;
	@%p59 bra 	$L__BB1_106;
	ld.global.u32 	%r882, [%rd8+240];
	xor.b32  	%r937, %r937, %r882;
	ld.global.u32 	%r883, [%rd8+244];
	xor.b32  	%r1120, %r1120, %r883;
	ld.global.u32 	%r884, [%rd8+248];
	xor.b32  	%r1119, %r1119, %r884;
	ld.global.u32 	%r885, [%rd8+252];
	xor.b32  	%r1118, %r1118, %r885;
	ld.global.u32 	%r886, [%rd8+256];
	xor.b32  	%r933, %r933, %r886;
$L__BB1_106:
	and.b32  	%r888, %r794, 8192;
	setp.eq.s32 	%p60, %r888, 0;
	@%p60 bra 	$L__BB1_108;
	ld.global.u32 	%r889, [%rd8+260];
	xor.b32  	%r937, %r937, %r889;
	ld.global.u32 	%r890, [%rd8+264];
	xor.b32  	%r1120, %r1120, %r890;
	ld.global.u32 	%r891, [%rd8+268];
	xor.b32  	%r1119, %r1119, %r891;
	ld.global.u32 	%r892, [%rd8+272];
	xor.b32  	%r1118, %r1118, %r892;
	ld.global.u32 	%r893, [%rd8+276];
	xor.b32  	%r933, %r933, %r893;
$L__BB1_108:
	and.b32  	%r895, %r794, 16384;
	setp.eq.s32 	%p61, %r895, 0;
	@%p61 bra 	$L__BB1_110;
	ld.global.u32 	%r896, [%rd8+280];
	xor.b32  	%r937, %r937, %r896;
	ld.global.u32 	%r897, [%rd8+284];
	xor.b32  	%r1120, %r1120, %r897;
	ld.global.u32 	%r898, [%rd8+288];
	xor.b32  	%r1119, %r1119, %r898;
	ld.global.u32 	%r899, [%rd8+292];
	xor.b32  	%r1118, %r1118, %r899;
	ld.global.u32 	%r900, [%rd8+296];
	xor.b32  	%r933, %r933, %r900;
$L__BB1_110:
	and.b32  	%r902, %r794, 32768;
	setp.eq.s32 	%p62, %r902, 0;
	@%p62 bra 	$L__BB1_112;
	ld.global.u32 	%r903, [%rd8+300];
	xor.b32  	%r937, %r937, %r903;
	ld.global.u32 	%r904, [%rd8+304];
	xor.b32  	%r1120, %r1120, %r904;
	ld.global.u32 	%r905, [%rd8+308];
	xor.b32  	%r1119, %r1119, %r905;
	ld.global.u32 	%r906, [%rd8+312];
	xor.b32  	%r1118, %r1118, %r906;
	ld.global.u32 	%r907, [%rd8+316];
	xor.b32  	%r933, %r933, %r907;
$L__BB1_112:
	add.s32 	%r1116, %r1116, 16;
	setp.ne.s32 	%p63, %r1116, 32;
	@%p63 bra 	$L__BB1_80;
	mad.lo.s32 	%r908, %r1110, -31, %r368;
	add.s32 	%r1110, %r908, 1;
	setp.ne.s32 	%p64, %r1110, 5;
	@%p64 bra 	$L__BB1_79;
	st.local.u32 	[%rd1+4], %r937;
	st.local.v2.u32 	[%rd1+8], {%r1120, %r1119};
	st.local.v2.u32 	[%rd1+16], {%r1118, %r933};
$L__BB1_115:
	shr.u64 	%rd26, %rd3, 2;
	add.s32 	%r920, %r920, 1;
	setp.gt.u64 	%p65, %rd3, 3;
	@%p65 bra 	$L__BB1_3;
$L__BB1_116:
	shr.u32 	%r909, %r937, 2;
	xor.b32  	%r910, %r909, %r937;
	shl.b32 	%r911, %r933, 4;
	shl.b32 	%r912, %r910, 1;
	xor.b32  	%r913, %r912, %r911;
	xor.b32  	%r914, %r913, %r910;
	xor.b32  	%r915, %r914, %r933;
	add.s32 	%r916, %r3, %r915;
	add.s32 	%r917, %r916, -637770787;
	cvt.rn.f32.u32 	%f1, %r917;
	fma.rn.f32 	%f2, %f1, 0f2F800000, 0f2F000000;
	cvta.to.global.u64 	%rd23, %rd10;
	shl.b64 	%rd24, %rd2, 2;
	add.s64 	%rd25, %rd23, %rd24;
	st.global.f32 	[%rd25], %f2;
$L__BB1_117:
	ret;

}
	// .globl	_Z15heNormal_kernelPfj
.visible .entry _Z15heNormal_kernelPfj(
	.param .u64 .ptr .align 1 _Z15heNormal_kernelPfj_param_0,
	.param .u32 _Z15heNormal_kernelPfj_param_1
)
{
	.local .align 8 .b8 	__local_depot2[48];
	.reg .b64 	%SP;
	.reg .b64 	%SPL;
	.reg .pred 	%p<67>;
	.reg .b32 	%r<1213>;
	.reg .b32 	%f<31>;
	.reg .b64 	%rd<27>;

	mov.u64 	%SPL, __local_depot2;
	ld.param.u64 	%rd10, [_Z15heNormal_kernelPfj_param_0];
	ld.param.u32 	%r545, [_Z15heNormal_kernelPfj_param_1];
	mov.u32 	%r546, %ctaid.x;
	mov.u32 	%r547, %ntid.x;
	mov.u32 	%r548, %tid.x;
	mad.lo.s32 	%r1, %r546, %r547, %r548;
	setp.gt.s32 	%p1, %r1, 8;
	@%p1 bra 	$L__BB2_117;
	add.u64 	%rd1, %SPL, 0;
	cvt.s64.s32 	%rd2, %r1;
	xor.b32  	%r549, %r545, -1429050551;
	mul.lo.s32 	%r2, %r549, 1099087573;
	add.s32 	%r550, %r2, -638133224;
	add.s32 	%r947, %r2, 123456789;
	st.local.v2.u32 	[%rd1], {%r550, %r947};
	xor.b32  	%r946, %r2, 362436069;
	mov.b32 	%r551, -123459836;
	st.local.v2.u32 	[%rd1+8], {%r946, %r551};
	add.s32 	%r943, %r2, 5783321;
	mov.b32 	%r552, -589760388;
	st.local.v2.u32 	[%rd1+16], {%r552, %r943};
	setp.eq.s32 	%p2, %r1, 0;
	@%p2 bra 	$L__BB2_116;
	mov.b32 	%r930, 0;
	mov.u64 	%rd13, precalc_xorwow_matrix;
	mov.u64 	%rd26, %rd2;
$L__BB2_3:
	mov.u64 	%rd3, %rd26;
	and.b64  	%rd4, %rd3, 3;
	setp.eq.s64 	%p3, %rd4, 0;
	@%p3 bra 	$L__BB2_115;
	mul.wide.u32 	%rd12, %r930, 3200;
	add.s64 	%rd5, %rd13, %rd12;
	mov.b32 	%r943, 0;
	mov.u32 	%r944, %r943;
	mov.u32 	%r945, %r943;
	mov.u32 	%r946, %r943;
	mov.u32 	%r947, %r943;
	mov.u32 	%r936, %r943;
$L__BB2_5:
	mul.wide.u32 	%rd14, %r936, 4;
	add.s64 	%rd15, %rd1, %rd14;
	ld.local.u32 	%r16, [%rd15+4];
	shl.b32 	%r17, %r936, 5;
	mov.b32 	%r942, 0;
$L__BB2_6:
	.pragma "nounroll";
	shr.u32 	%r556, %r16, %r942;
	and.b32  	%r557, %r556, 1;
	setp.eq.b32 	%p4, %r557, 1;
	not.pred 	%p5, %p4;
	add.s32 	%r558, %r17, %r942;
	mul.lo.s32 	%r559, %r558, 5;
	mul.wide.u32 	%rd16, %r559, 4;
	add.s64 	%rd6, %rd5, %rd16;
	@%p5 bra 	$L__BB2_8;
	ld.global.u32 	%r560, [%rd6];
	xor.b32  	%r947, %r947, %r560;
	ld.global.u32 	%r561, [%rd6+4];
	xor.b32  	%r946, %r946, %r561;
	ld.global.u32 	%r562, [%rd6+8];
	xor.b32  	%r945, %r945, %r562;
	ld.global.u32 	%r563, [%rd6+12];
	xor.b32  	%r944, %r944, %r563;
	ld.global.u32 	%r564, [%rd6+16];
	xor.b32  	%r943, %r943, %r564;
$L__BB2_8:
	and.b32  	%r566, %r556, 2;
	setp.eq.s32 	%p6, %r566, 0;
	@%p6 bra 	$L__BB2_10;
	ld.global.u32 	%r567, [%rd6+20];
	xor.b32  	%r947, %r947, %r567;
	ld.global.u32 	%r568, [%rd6+24];
	xor.b32  	%r946, %r946, %r568;
	ld.global.u32 	%r569, [%rd6+28];
	xor.b32  	%r945, %r945, %r569;
	ld.global.u32 	%r570, [%rd6+32];
	xor.b32  	%r944, %r944, %r570;
	ld.global.u32 	%r571, [%rd6+36];
	xor.b32  	%r943, %r943, %r571;
$L__BB2_10:
	and.b32  	%r573, %r556, 4;
	setp.eq.s32 	%p7, %r573, 0;
	@%p7 bra 	$L__BB2_12;
	ld.global.u32 	%r574, [%rd6+40];
	xor.b32  	%r947, %r947, %r574;
	ld.global.u32 	%r575, [%rd6+44];
	xor.b32  	%r946, %r946, %r575;
	ld.global.u32 	%r576, [%rd6+48];
	xor.b32  	%r945, %r945, %r576;
	ld.global.u32 	%r577, [%rd6+52];
	xor.b32  	%r944, %r944, %r577;
	ld.global.u32 	%r578, [%rd6+56];
	xor.b32  	%r943, %r943, %r578;
$L__BB2_12:
	and.b32  	%r580, %r556, 8;
	setp.eq.s32 	%p8, %r580, 0;
	@%p8 bra 	$L__BB2_14;
	ld.global.u32 	%r581, [%rd6+60];
	xor.b32  	%r947, %r947, %r581;
	ld.global.u32 	%r582, [%rd6+64];
	xor.b32  	%r946, %r946, %r582;
	ld.global.u32 	%r583, [%rd6+68];
	xor.b32  	%r945, %r945, %r583;
	ld.global.u32 	%r584, [%rd6+72];
	xor.b32  	%r944, %r944, %r584;
	ld.global.u32 	%r585, [%rd6+76];
	xor.b32  	%r943, %r943, %r585;
$L__BB2_14:
	and.b32  	%r587, %r556, 16;
	setp.eq.s32 	%p9, %r587, 0;
	@%p9 bra 	$L__BB2_16;
	ld.global.u32 	%r588, [%rd6+80];
	xor.b32  	%r947, %r947, %r588;
	ld.global.u32 	%r589, [%rd6+84];
	xor.b32  	%r946, %r946, %r589;
	ld.global.u32 	%r590, [%rd6+88];
	xor.b32  	%r945, %r945, %r590;
	ld.global.u32 	%r591, [%rd6+92];
	xor.b32  	%r944, %r944, %r591;
	ld.global.u32 	%r592, [%rd6+96];
	xor.b32  	%r943, %r943, %r592;
$L__BB2_16:
	and.b32  	%r594, %r556, 32;
	setp.eq.s32 	%p10, %r594, 0;
	@%p10 bra 	$L__BB2_18;
	ld.global.u32 	%r595, [%rd6+100];
	xor.b32  	%r947, %r947, %r595;
	ld.global.u32 	%r596, [%rd6+104];
	xor.b32  	%r946, %r946, %r596;
	ld.global.u32 	%r597, [%rd6+108];
	xor.b32  	%r945, %r945, %r597;
	ld.global.u32 	%r598, [%rd6+112];
	xor.b32  	%r944, %r944, %r598;
	ld.global.u32 	%r599, [%rd6+116];
	xor.b32  	%r943, %r943, %r599;
$L__BB2_18:
	and.b32  	%r601, %r556, 64;
	setp.eq.s32 	%p11, %r601, 0;
	@%p11 bra 	$L__BB2_20;
	ld.global.u32 	%r602, [%rd6+120];
	xor.b32  	%r947, %r947, %r602;
	ld.global.u32 	%r603, [%rd6+124];
	xor.b32  	%r946, %r946, %r603;
	ld.global.u32 	%r604, [%rd6+128];
	xor.b32  	%r945, %r945, %r604;
	ld.global.u32 	%r605, [%rd6+132];
	xor.b32  	%r944, %r944, %r605;
	ld.global.u32 	%r606, [%rd6+136];
	xor.b32  	%r943, %r943, %r606;
$L__BB2_20:
	and.b32  	%r608, %r556, 128;
	setp.eq.s32 	%p12, %r608, 0;
	@%p12 bra 	$L__BB2_22;
	ld.global.u32 	%r609, [%rd6+140];
	xor.b32  	%r947, %r947, %r609;
	ld.global.u32 	%r610, [%rd6+144];
	xor.b32  	%r946, %r946, %r610;
	ld.global.u32 	%r611, [%rd6+148];
	xor.b32  	%r945, %r945, %r611;
	ld.global.u32 	%r612, [%rd6+152];
	xor.b32  	%r944, %r944, %r612;
	ld.global.u32 	%r613, [%rd6+156];
	xor.b32  	%r943, %r943, %r613;
$L__BB2_22:
	and.b32  	%r615, %r556, 256;
	setp.eq.s32 	%p13, %r615, 0;
	@%p13 bra 	$L__BB2_24;
	ld.global.u32 	%r616, [%rd6+160];
	xor.b32  	%r947, %r947, %r616;
	ld.global.u32 	%r617, [%rd6+164];
	xor.b32  	%r946, %r946, %r617;
	ld.global.u32 	%r618, [%rd6+168];
	xor.b32  	%r945, %r945, %r618;
	ld.global.u32 	%r619, [%rd6+172];
	xor.b32  	%r944, %r944, %r619;
	ld.global.u32 	%r620, [%rd6+176];
	xor.b32  	%r943, %r943, %r620;
$L__BB2_24:
	and.b32  	%r622, %r556, 512;
	setp.eq.s32 	%p14, %r622, 0;
	@%p14 bra 	$L__BB2_26;
	ld.global.u32 	%r623, [%rd6+180];
	xor.b32  	%r947, %r947, %r623;
	ld.global.u32 	%r624, [%rd6+184];
	xor.b32  	%r946, %r946, %r624;
	ld.global.u32 	%r625, [%rd6+188];
	xor.b32  	%r945, %r945, %r625;
	ld.global.u32 	%r626, [%rd6+192];
	xor.b32  	%r944, %r944, %r626;
	ld.global.u32 	%r627, [%rd6+196];
	xor.b32  	%r943, %r943, %r627;
$L__BB2_26:
	and.b32  	%r629, %r556, 1024;
	setp.eq.s32 	%p15, %r629, 0;
	@%p15 bra 	$L__BB2_28;
	ld.global.u32 	%r630, [%rd6+200];
	xor.b32  	%r947, %r947, %r630;
	ld.global.u32 	%r631, [%rd6+204];
	xor.b32  	%r946, %r946, %r631;
	ld.global.u32 	%r632, [%rd6+208];
	xor.b32  	%r945, %r945, %r632;
	ld.global.u32 	%r633, [%rd6+212];
	xor.b32  	%r944, %r944, %r633;
	ld.global.u32 	%r634, [%rd6+216];
	xor.b32  	%r943, %r943, %r634;
$L__BB2_28:
	and.b32  	%r636, %r556, 2048;
	setp.eq.s32 	%p16, %r636, 0;
	@%p16 bra 	$L__BB2_30;
	ld.global.u32 	%r637, [%rd6+220];
	xor.b32  	%r947, %r947, %r637;
	ld.global.u32 	%r638, [%rd6+224];
	xor.b32  	%r946, %r946, %r638;
	ld.global.u32 	%r639, [%rd6+228];
	xor.b32  	%r945, %r945, %r639;
	ld.global.u32 	%r640, [%rd6+232];
	xor.b32  	%r944, %r944, %r640;
	ld.global.u32 	%r641, [%rd6+236];
	xor.b32  	%r943, %r943, %r641;
$L__BB2_30:
	and.b32  	%r643, %r556, 4096;
	setp.eq.s32 	%p17, %r643, 0;
	@%p17 bra 	$L__BB2_32;
	ld.global.u32 	%r644, [%rd6+240];
	xor.b32  	%r947, %r947, %r644;
	ld.global.u32 	%r645, [%rd6+244];
	xor.b32  	%r946, %r946, %r645;
	ld.global.u32 	%r646, [%rd6+248];
	xor.b32  	%r945, %r945, %r646;
	ld.global.u32 	%r647, [%rd6+252];
	xor.b32  	%r944, %r944, %r647;
	ld.global.u32 	%r648, [%rd6+256];
	xor.b32  	%r943, %r943, %r648;
$L__BB2_32:
	and.b32  	%r650, %r556, 8192;
	setp.eq.s32 	%p18, %r650, 0;
	@%p18 bra 	$L__BB2_34;
	ld.global.u32 	%r651, [%rd6+260];
	xor.b32  	%r947, %r947, %r651;
	ld.global.u32 	%r652, [%rd6+264];
	xor.b32  	%r946, %r946, %r652;
	ld.global.u32 	%r653, [%rd6+268];
	xor.b32  	%r945, %r945, %r653;
	ld.global.u32 	%r654, [%rd6+272];
	xor.b32  	%r944, %r944, %r654;
	ld.global.u32 	%r655, [%rd6+276];
	xor.b32  	%r943, %r943, %r655;
$L__BB2_34:
	and.b32  	%r657, %r556, 16384;
	setp.eq.s32 	%p19, %r657, 0;
	@%p19 bra 	$L__BB2_36;
	ld.global.u32 	%r658, [%rd6+280];
	xor.b32  	%r947, %r947, %r658;
	ld.global.u32 	%r659, [%rd6+284];
	xor.b32  	%r946, %r946, %r659;
	ld.global.u32 	%r660, [%rd6+288];
	xor.b32  	%r945, %r945, %r660;
	ld.global.u32 	%r661, [%rd6+292];
	xor.b32  	%r944, %r944, %r661;
	ld.global.u32 	%r662, [%rd6+296];
	xor.b32  	%r943, %r943, %r662;
$L__BB2_36:
	and.b32  	%r664, %r556, 32768;
	setp.eq.s32 	%p20, %r664, 0;
	@%p20 bra 	$L__BB2_38;
	ld.global.u32 	%r665, [%rd6+300];
	xor.b32  	%r947, %r947, %r665;
	ld.global.u32 	%r666, [%rd6+304];
	xor.b32  	%r946, %r946, %r666;
	ld.global.u32 	%r667, [%rd6+308];
	xor.b32  	%r945, %r945, %r667;
	ld.global.u32 	%r668, [%rd6+312];
	xor.b32  	%r944, %r944, %r668;
	ld.global.u32 	%r669, [%rd6+316];
	xor.b32  	%r943, %r943, %r669;
$L__BB2_38:
	add.s32 	%r942, %r942, 16;
	setp.ne.s32 	%p21, %r942, 32;
	@%p21 bra 	$L__BB2_6;
	mad.lo.s32 	%r670, %r936, -31, %r17;
	add.s32 	%r936, %r670, 1;
	setp.ne.s32 	%p22, %r936, 5;
	@%p22 bra 	$L__BB2_5;
	st.local.u32 	[%rd1+4], %r947;
	st.local.v2.u32 	[%rd1+8], {%r946, %r945};
	st.local.v2.u32 	[%rd1+16], {%r944, %r943};
	setp.eq.s64 	%p23, %rd4, 1;
	@%p23 bra 	$L__BB2_115;
	mov.b32 	%r943, 0;
	mov.u32 	%r1036, %r943;
	mov.u32 	%r1037, %r943;
	mov.u32 	%r946, %r943;
	mov.u32 	%r947, %r943;
	mov.u32 	%r1028, %r943;
$L__BB2_42:
	mul.wide.u32 	%rd17, %r1028, 4;
	add.s64 	%rd18, %rd1, %rd17;
	ld.local.u32 	%r192, [%rd18+4];
	shl.b32 	%r193, %r1028, 5;
	mov.b32 	%r1034, 0;
$L__BB2_43:
	.pragma "nounroll";
	shr.u32 	%r673, %r192, %r1034;
	and.b32  	%r674, %r673, 1;
	setp.eq.b32 	%p24, %r674, 1;
	not.pred 	%p25, %p24;
	add.s32 	%r675, %r193, %r1034;
	mul.lo.s32 	%r676, %r675, 5;
	mul.wide.u32 	%rd19, %r676, 4;
	add.s64 	%rd7, %rd5, %rd19;
	@%p25 bra 	$L__BB2_45;
	ld.global.u32 	%r677, [%rd7];
	xor.b32  	%r947, %r947, %r677;
	ld.global.u32 	%r678, [%rd7+4];
	xor.b32  	%r946, %r946, %r678;
	ld.global.u32 	%r679, [%rd7+8];
	xor.b32  	%r1037, %r1037, %r679;
	ld.global.u32 	%r680, [%rd7+12];
	xor.b32  	%r1036, %r1036, %r680;
	ld.global.u32 	%r681, [%rd7+16];
	xor.b32  	%r943, %r943, %r681;
$L__BB2_45:
	and.b32  	%r683, %r673, 2;
	setp.eq.s32 	%p26, %r683, 0;
	@%p26 bra 	$L__BB2_47;
	ld.global.u32 	%r684, [%rd7+20];
	xor.b32  	%r947, %r947, %r684;
	ld.global.u32 	%r685, [%rd7+24];
	xor.b32  	%r946, %r946, %r685;
	ld.global.u32 	%r686, [%rd7+28];
	xor.b32  	%r1037, %r1037, %r686;
	ld.global.u32 	%r687, [%rd7+32];
	xor.b32  	%r1036, %r1036, %r687;
	ld.global.u32 	%r688, [%rd7+36];
	xor.b32  	%r943, %r943, %r688;
$L__BB2_47:
	and.b32  	%r690, %r673, 4;
	setp.eq.s32 	%p27, %r690, 0;
	@%p27 bra 	$L__BB2_49;
	ld.global.u32 	%r691, [%rd7+40];
	xor.b32  	%r947, %r947, %r691;
	ld.global.u32 	%r692, [%rd7+44];
	xor.b32  	%r946, %r946, %r692;
	ld.global.u32 	%r693, [%rd7+48];
	xor.b32  	%r1037, %r1037, %r693;
	ld.global.u32 	%r694, [%rd7+52];
	xor.b32  	%r1036, %r1036, %r694;
	ld.global.u32 	%r695, [%rd7+56];
	xor.b32  	%r943, %r943, %r695;
$L__BB2_49:
	and.b32  	%r697, %r673, 8;
	setp.eq.s32 	%p28, %r697, 0;
	@%p28 bra 	$L__BB2_51;
	ld.global.u32 	%r698, [%rd7+60];
	xor.b32  	%r947, %r947, %r698;
	ld.global.u32 	%r699, [%rd7+64];
	xor.b32  	%r946, %r946, %r699;
	ld.global.u32 	%r700, [%rd7+68];
	xor.b32  	%r1037, %r1037, %r700;
	ld.global.u32 	%r701, [%rd7+72];
	xor.b32  	%r1036, %r1036, %r701;
	ld.global.u32 	%r702, [%rd7+76];
	xor.b32  	%r943, %r943, %r702;
$L__BB2_51:
	and.b32  	%r704, %r673, 16;
	setp.eq.s32 	%p29, %r704, 0;
	@%p29 bra 	$L__BB2_53;
	ld.global.u32 	%r705, [%rd7+80];
	xor.b32  	%r947, %r947, %r705;
	ld.global.u32 	%r706, [%rd7+84];
	xor.b32  	%r946, %r946, %r706;
	ld.global.u32 	%r707, [%rd7+88];
	xor.b32  	%r1037, %r1037, %r707;
	ld.global.u32 	%r708, [%rd7+92];
	xor.b32  	%r1036, %r1036, %r708;
	ld.global.u32 	%r709, [%rd7+96];
	xor.b32  	%r943, %r943, %r709;
$L__BB2_53:
	and.b32  	%r711, %r673, 32;
	setp.eq.s32 	%p30, %r711, 0;
	@%p30 bra 	$L__BB2_55;
	ld.global.u32 	%r712, [%rd7+100];
	xor.b32  	%r947, %r947, %r712;
	ld.global.u32 	%r713, [%rd7+104];
	xor.b32  	%r946, %r946, %r713;
	ld.global.u32 	%r714, [%rd7+108];
	xor.b32  	%r1037, %r1037, %r714;
	ld.global.u32 	%r715, [%rd7+112];
	xor.b32  	%r1036, %r1036, %r715;
	ld.global.u32 	%r716, [%rd7+116];
	xor.b32  	%r943, %r943, %r716;
$L__BB2_55:
	and.b32  	%r718, %r673, 64;
	setp.eq.s32 	%p31, %r718, 0;
	@%p31 bra 	$L__BB2_57;
	ld.global.u32 	%r719, [%rd7+120];
	xor.b32  	%r947, %r947, %r719;
	ld.global.u32 	%r720, [%rd7+124];
	xor.b32  	%r946, %r946, %r720;
	ld.global.u32 	%r721, [%rd7+128];
	xor.b32  	%r1037, %r1037, %r721;
	ld.global.u32 	%r722, [%rd7+132];
	xor.b32  	%r1036, %r1036, %r722;
	ld.global.u32 	%r723, [%rd7+136];
	xor.b32  	%r943, %r943, %r723;
$L__BB2_57:
	and.b32  	%r725, %r673, 128;
	setp.eq.s32 	%p32, %r725, 0;
	@%p32 bra 	$L__BB2_59;
	ld.global.u32 	%r726, [%rd7+140];
	xor.b32  	%r947, %r947, %r726;
	ld.global.u32 	%r727, [%rd7+144];
	xor.b32  	%r946, %r946, %r727;
	ld.global.u32 	%r728, [%rd7+148];
	xor.b32  	%r1037, %r1037, %r728;
	ld.global.u32 	%r729, [%rd7+152];
	xor.b32  	%r1036, %r1036, %r729;
	ld.global.u32 	%r730, [%rd7+156];
	xor.b32  	%r943, %r943, %r730;
$L__BB2_59:
	and.b32  	%r732, %r673, 256;
	setp.eq.s32 	%p33, %r732, 0;
	@%p33 bra 	$L__BB2_61;
	ld.global.u32 	%r733, [%rd7+160];
	xor.b32  	%r947, %r947, %r733;
	ld.global.u32 	%r734, [%rd7+164];
	xor.b32  	%r946, %r946, %r734;
	ld.global.u32 	%r735, [%rd7+168];
	xor.b32  	%r1037, %r1037, %r735;
	ld.global.u32 	%r736, [%rd7+172];
	xor.b32  	%r1036, %r1036, %r736;
	ld.global.u32 	%r737, [%rd7+176];
	xor.b32  	%r943, %r943, %r737;
$L__BB2_61:
	and.b32  	%r739, %r673, 512;
	setp.eq.s32 	%p34, %r739, 0;
	@%p34 bra 	$L__BB2_63;
	ld.global.u32 	%r740, [%rd7+180];
	xor.b32  	%r947, %r947, %r740;
	ld.global.u32 	%r741, [%rd7+184];
	xor.b32  	%r946, %r946, %r741;
	ld.global.u32 	%r742, [%rd7+188];
	xor.b32  	%r1037, %r1037, %r742;
	ld.global.u32 	%r743, [%rd7+192];
	xor.b32  	%r1036, %r1036, %r743;
	ld.global.u32 	%r744, [%rd7+196];
	xor.b32  	%r943, %r943, %r744;
$L__BB2_63:
	and.b32  	%r746, %r673, 1024;
	setp.eq.s32 	%p35, %r746, 0;
	@%p35 bra 	$L__BB2_65;
	ld.global.u32 	%r747, [%rd7+200];
	xor.b32  	%r947, %r947, %r747;
	ld.global.u32 	%r748, [%rd7+204];
	xor.b32  	%r946, %r946, %r748;
	ld.global.u32 	%r749, [%rd7+208];
	xor.b32  	%r1037, %r1037, %r749;
	ld.global.u32 	%r750, [%rd7+212];
	xor.b32  	%r1036, %r1036, %r750;
	ld.global.u32 	%r751, [%rd7+216];
	xor.b32  	%r943, %r943, %r751;
$L__BB2_65:
	and.b32  	%r753, %r673, 2048;
	setp.eq.s32 	%p36, %r753, 0;
	@%p36 bra 	$L__BB2_67;
	ld.global.u32 	%r754, [%rd7+220];
	xor.b32  	%r947, %r947, %r754;
	ld.global.u32 	%r755, [%rd7+224];
	xor.b32  	%r946, %r946, %r755;
	ld.global.u32 	%r756, [%rd7+228];
	xor.b32  	%r1037, %r1037, %r756;
	ld.global.u32 	%r757, [%rd7+232];
	xor.b32  	%r1036, %r1036, %r757;
	ld.global.u32 	%r758, [%rd7+236];
	xor.b32  	%r943, %r943, %r758;
$L__BB2_67:
	and.b32  	%r760, %r673, 4096;
	setp.eq.s32 	%p37, %r760, 0;
	@%p37 bra 	$L__BB2_69;
	ld.global.u32 	%r761, [%rd7+240];
	xor.b32  	%r947, %r947, %r761;
	ld.global.u32 	%r762, [%rd7+244];
	xor.b32  	%r946, %r946, %r762;
	ld.global.u32 	%r763, [%rd7+248];
	xor.b32  	%r1037, %r1037, %r763;
	ld.global.u32 	%r764, [%rd7+252];
	xor.b32  	%r1036, %r1036, %r764;
	ld.global.u32 	%r765, [%rd7+256];
	xor.b32  	%r943, %r943, %r765;
$L__BB2_69:
	and.b32  	%r767, %r673, 8192;
	setp.eq.s32 	%p38, %r767, 0;
	@%p38 bra 	$L__BB2_71;
	ld.global.u32 	%r768, [%rd7+260];
	xor.b32  	%r947, %r947, %r768;
	ld.global.u32 	%r769, [%rd7+264];
	xor.b32  	%r946, %r946, %r769;
	ld.global.u32 	%r770, [%rd7+268];
	xor.b32  	%r1037, %r1037, %r770;
	ld.global.u32 	%r771, [%rd7+272];
	xor.b32  	%r1036, %r1036, %r771;
	ld.global.u32 	%r772, [%rd7+276];
	xor.b32  	%r943, %r943, %r772;
$L__BB2_71:
	and.b32  	%r774, %r673, 16384;
	setp.eq.s32 	%p39, %r774, 0;
	@%p39 bra 	$L__BB2_73;
	ld.global.u32 	%r775, [%rd7+280];
	xor.b32  	%r947, %r947, %r775;
	ld.global.u32 	%r776, [%rd7+284];
	xor.b32  	%r946, %r946, %r776;
	ld.global.u32 	%r777, [%rd7+288];
	xor.b32  	%r1037, %r1037, %r777;
	ld.global.u32 	%r778, [%rd7+292];
	xor.b32  	%r1036, %r1036, %r778;
	ld.global.u32 	%r779, [%rd7+296];
	xor.b32  	%r943, %r943, %r779;
$L__BB2_73:
	and.b32  	%r781, %r673, 32768;
	setp.eq.s32 	%p40, %r781, 0;
	@%p40 bra 	$L__BB2_75;
	ld.global.u32 	%r782, [%rd7+300];
	xor.b32  	%r947, %r947, %r782;
	ld.global.u32 	%r783, [%rd7+304];
	xor.b32  	%r946, %r946, %r783;
	ld.global.u32 	%r784, [%rd7+308];
	xor.b32  	%r1037, %r1037, %r784;
	ld.global.u32 	%r785, [%rd7+312];
	xor.b32  	%r1036, %r1036, %r785;
	ld.global.u32 	%r786, [%rd7+316];
	xor.b32  	%r943, %r943, %r786;
$L__BB2_75:
	add.s32 	%r1034, %r1034, 16;
	setp.ne.s32 	%p41, %r1034, 32;
	@%p41 bra 	$L__BB2_43;
	mad.lo.s32 	%r787, %r1028, -31, %r193;
	add.s32 	%r1028, %r787, 1;
	setp.ne.s32 	%p42, %r1028, 5;
	@%p42 bra 	$L__BB2_42;
	st.local.u32 	[%rd1+4], %r947;
	st.local.v2.u32 	[%rd1+8], {%r946, %r1037};
	st.local.v2.u32 	[%rd1+16], {%r1036, %r943};
	setp.ne.s64 	%p43, %rd4, 3;
	@%p43 bra 	$L__BB2_115;
	mov.b32 	%r943, 0;
	mov.u32 	%r1128, %r943;
	mov.u32 	%r1129, %r943;
	mov.u32 	%r946, %r943;
	mov.u32 	%r947, %r943;
	mov.u32 	%r1120, %r943;
$L__BB2_79:
	mul.wide.u32 	%rd20, %r1120, 4;
	add.s64 	%rd21, %rd1, %rd20;
	ld.local.u32 	%r368, [%rd21+4];
	shl.b32 	%r369, %r1120, 5;
	mov.b32 	%r1126, 0;
$L__BB2_80:
	.pragma "nounroll";
	shr.u32 	%r790, %r368, %r1126;
	and.b32  	%r791, %r790, 1;
	setp.eq.b32 	%p44, %r791, 1;
	not.pred 	%p45, %p44;
	add.s32 	%r792, %r369, %r1126;
	mul.lo.s32 	%r793, %r792, 5;
	mul.wide.u32 	%rd22, %r793, 4;
	add.s64 	%rd8, %rd5, %rd22;
	@%p45 bra 	$L__BB2_82;
	ld.global.u32 	%r794, [%rd8];
	xor.b32  	%r947, %r947, %r794;
	ld.global.u32 	%r795, [%rd8+4];
	xor.b32  	%r946, %r946, %r795;
	ld.global.u32 	%r796, [%rd8+8];
	xor.b32  	%r1129, %r1129, %r796;
	ld.global.u32 	%r797, [%rd8+12];
	xor.b32  	%r1128, %r1128, %r797;
	ld.global.u32 	%r798, [%rd8+16];
	xor.b32  	%r943, %r943, %r798;
$L__BB2_82:
	and.b32  	%r800, %r790, 2;
	setp.eq.s32 	%p46, %r800, 0;
	@%p46 bra 	$L__BB2_84;
	ld.global.u32 	%r801, [%rd8+20];
	xor.b32  	%r947, %r947, %r801;
	ld.global.u32 	%r802, [%rd8+24];
	xor.b32  	%r946, %r946, %r802;
	ld.global.u32 	%r803, [%rd8+28];
	xor.b32  	%r1129, %r1129, %r803;
	ld.global.u32 	%r804, [%rd8+32];
	xor.b32  	%r1128, %r1128, %r804;
	ld.global.u32 	%r805, [%rd8+36];
	xor.b32  	%r943, %r943, %r805;
$L__BB2_84:
	and.b32  	%r807, %r790, 4;
	setp.eq.s32 	%p47, %r807, 0;
	@%p47 bra 	$L__BB2_86;
	ld.global.u32 	%r808, [%rd8+40];
	xor.b32  	%r947, %r947, %r808;
	ld.global.u32 	%r809, [%rd8+44];
	xor.b32  	%r946, %r946, %r809;
	ld.global.u32 	%r810, [%rd8+48];
	xor.b32  	%r1129, %r1129, %r810;
	ld.global.u32 	%r811, [%rd8+52];
	xor.b32  	%r1128, %r1128, %r811;
	ld.global.u32 	%r812, [%rd8+56];
	xor.b32  	%r943, %r943, %r812;
$L__BB2_86:
	and.b32  	%r814, %r790, 8;
	setp.eq.s32 	%p48, %r814, 0;
	@%p48 bra 	$L__BB2_88;
	ld.global.u32 	%r815, [%rd8+60];
	xor.b32  	%r947, %r947, %r815;
	ld.global.u32 	%r816, [%rd8+64];
	xor.b32  	%r946, %r946, %r816;
	ld.global.u32 	%r817, [%rd8+68];
	xor.b32  	%r1129, %r1129, %r817;
	ld.global.u32 	%r818, [%rd8+72];
	xor.b32  	%r1128, %r1128, %r818;
	ld.global.u32 	%r819, [%rd8+76];
	xor.b32  	%r943, %r943, %r819;
$L__BB2_88:
	and.b32  	%r821, %r790, 16;
	setp.eq.s32 	%p49, %r821, 0;
	@%p49 bra 	$L__BB2_90;
	ld.global.u32 	%r822, [%rd8+80];
	xor.b32  	%r947, %r947, %r822;
	ld.global.u32 	%r823, [%rd8+84];
	xor.b32  	%r946, %r946, %r823;
	ld.global.u32 	%r824, [%rd8+88];
	xor.b32  	%r1129, %r1129, %r824;
	ld.global.u32 	%r825, [%rd8+92];
	xor.b32  	%r1128, %r1128, %r825;
	ld.global.u32 	%r826, [%rd8+96];
	xor.b32  	%r943, %r943, %r826;
$L__BB2_90:
	and.b32  	%r828, %r790, 32;
	setp.eq.s32 	%p50, %r828, 0;
	@%p50 bra 	$L__BB2_92;
	ld.global.u32 	%r829, [%rd8+100];
	xor.b32  	%r947, %r947, %r829;
	ld.global.u32 	%r830, [%rd8+104];
	xor.b32  	%r946, %r946, %r830;
	ld.global.u32 	%r831, [%rd8+108];
	xor.b32  	%r1129, %r1129, %r831;
	ld.global.u32 	%r832, [%rd8+112];
	xor.b32  	%r1128, %r1128, %r832;
	ld.global.u32 	%r833, [%rd8+116];
	xor.b32  	%r943, %r943, %r833;
$L__BB2_92:
	and.b32  	%r835, %r790, 64;
	setp.eq.s32 	%p51, %r835, 0;
	@%p51 bra 	$L__BB2_94;
	ld.global.u32 	%r836, [%rd8+120];
	xor.b32  	%r947, %r947, %r836;
	ld.global.u32 	%r837, [%rd8+124];
	xor.b32  	%r946, %r946, %r837;
	ld.global.u32 	%r838, [%rd8+128];
	xor.b32  	%r1129, %r1129, %r838;
	ld.global.u32 	%r839, [%rd8+132];
	xor.b32  	%r1128, %r1128, %r839;
	ld.global.u32 	%r840, [%rd8+136];
	xor.b32  	%r943, %r943, %r840;
$L__BB2_94:
	and.b32  	%r842, %r790, 128;
	setp.eq.s32 	%p52, %r842, 0;
	@%p52 bra 	$L__BB2_96;
	ld.global.u32 	%r843, [%rd8+140];
	xor.b32  	%r947, %r947, %r843;
	ld.global.u32 	%r844, [%rd8+144];
	xor.b32  	%r946, %r946, %r844;
	ld.global.u32 	%r845, [%rd8+148];
	xor.b32  	%r1129, %r1129, %r845;
	ld.global.u32 	%r846, [%rd8+152];
	xor.b32  	%r1128, %r1128, %r846;
	ld.global.u32 	%r847, [%rd8+156];
	xor.b32  	%r943, %r943, %r847;
$L__BB2_96:
	and.b32  	%r849, %r790, 256;
	setp.eq.s32 	%p53, %r849, 0;
	@%p53 bra 	$L__BB2_98;
	ld.global.u32 	%r850, [%rd8+160];
	xor.b32  	%r947, %r947, %r850;
	ld.global.u32 	%r851, [%rd8+164];
	xor.b32  	%r946, %r946, %r851;
	ld.global.u32 	%r852, [%rd8+168];
	xor.b32  	%r1129, %r1129, %r852;
	ld.global.u32 	%r853, [%rd8+172];
	xor.b32  	%r1128, %r1128, %r853;
	ld.global.u32 	%r854, [%rd8+176];
	xor.b32  	%r943, %r943, %r854;
$L__BB2_98:
	and.b32  	%r856, %r790, 512;
	setp.eq.s32 	%p54, %r856, 0;
	@%p54 bra 	$L__BB2_100;
	ld.global.u32 	%r857, [%rd8+180];
	xor.b32  	%r947, %r947, %r857;
	ld.global.u32 	%r858, [%rd8+184];
	xor.b32  	%r946, %r946, %r858;
	ld.global.u32 	%r859, [%rd8+188];
	xor.b32  	%r1129, %r1129, %r859;
	ld.global.u32 	%r860, [%rd8+192];
	xor.b32  	%r1128, %r1128, %r860;
	ld.global.u32 	%r861, [%rd8+196];
	xor.b32  	%r943, %r943, %r861;
$L__BB2_100:
	and.b32  	%r863, %r790, 1024;
	setp.eq.s32 	%p55, %r863, 0;
	@%p55 bra 	$L__BB2_102;
	ld.global.u32 	%r864, [%rd8+200];
	xor.b32  	%r947, %r947, %r864;
	ld.global.u32 	%r865, [%rd8+204];
	xor.b32  	%r946, %r946, %r865;
	ld.global.u32 	%r866, [%rd8+208];
	xor.b32  	%r1129, %r1129, %r866;
	ld.global.u32 	%r867, [%rd8+212];
	xor.b32  	%r1128, %r1128, %r867;
	ld.global.u32 	%r868, [%rd8+216];
	xor.b32  	%r943, %r943, %r868;
$L__BB2_102:
	and.b32  	%r870, %r790, 2048;
	setp.eq.s32 	%p56, %r870, 0;
	@%p56 bra 	$L__BB2_104;
	ld.global.u32 	%r871, [%rd8+220];
	xor.b32  	%r947, %r947, %r871;
	ld.global.u32 	%r872, [%rd8+224];
	xor.b32  	%r946, %r946, %r872;
	ld.global.u32 	%r873, [%rd8+228];
	xor.b32  	%r1129, %r1129, %r873;
	ld.global.u32 	%r874, [%rd8+232];
	xor.b32  	%r1128, %r1128, %r874;
	ld.global.u32 	%r875, [%rd8+236];
	xor.b32  	%r943, %r943, %r875;
$L__BB2_104:
	and.b32  	%r877, %r790, 4096;
	setp.eq.s32 	%p57, %r877, 0;
	@%p57 bra 	$L__BB2_106;
	ld.global.u32 	%r878, [%rd8+240];
	xor.b32  	%r947, %r947, %r878;
	ld.global.u32 	%r879, [%rd8+244];
	xor.b32  	%r946, %r946, %r879;
	ld.global.u32 	%r880, [%rd8+248];
	xor.b32  	%r1129, %r1129, %r880;
	ld.global.u32 	%r881, [%rd8+252];
	xor.b32  	%r1128, %r1128, %r881;
	ld.global.u32 	%r882, [%rd8+256];
	xor.b32  	%r943, %r943, %r882;
$L__BB2_106:
	and.b32  	%r884, %r790, 8192;
	setp.eq.s32 	%p58, %r884, 0;
	@%p58 bra 	$L__BB2_108;
	ld.global.u32 	%r885, [%rd8+260];
	xor.b32  	%r947, %r947, %r885;
	ld.global.u32 	%r886, [%rd8+264];
	xor.b32  	%r946, %r946, %r886;
	ld.global.u32 	%r887, [%rd8+268];
	xor.b32  	%r1129, %r1129, %r887;
	ld.global.u32 	%r888, [%rd8+272];
	xor.b32  	%r1128, %r1128, %r888;
	ld.global.u32 	%r889, [%rd8+276];
	xor.b32  	%r943, %r943, %r889;
$L__BB2_108:
	and.b32  	%r891, %r790, 16384;
	setp.eq.s32 	%p59, %r891, 0;
	@%p59 bra 	$L__BB2_110;
	ld.global.u32 	%r892, [%rd8+280];
	xor.b32  	%r947, %r947, %r892;
	ld.global.u32 	%r893, [%rd8+284];
	xor.b32  	%r946, %r946, %r893;
	ld.global.u32 	%r894, [%rd8+288];
	xor.b32  	%r1129, %r1129, %r894;
	ld.global.u32 	%r895, [%rd8+292];
	xor.b32  	%r1128, %r1128, %r895;
	ld.global.u32 	%r896, [%rd8+296];
	xor.b32  	%r943, %r943, %r896;
$L__BB2_110:
	and.b32  	%r898, %r790, 32768;
	setp.eq.s32 	%p60, %r898, 0;
	@%p60 bra 	$L__BB2_112;
	ld.global.u32 	%r899, [%rd8+300];
	xor.b32  	%r947, %r947, %r899;
	ld.global.u32 	%r900, [%rd8+304];
	xor.b32  	%r946, %r946, %r900;
	ld.global.u32 	%r901, [%rd8+308];
	xor.b32  	%r1129, %r1129, %r901;
	ld.global.u32 	%r902, [%rd8+312];
	xor.b32  	%r1128, %r1128, %r902;
	ld.global.u32 	%r903, [%rd8+316];
	xor.b32  	%r943, %r943, %r903;
$L__BB2_112:
	add.s32 	%r1126, %r1126, 16;
	setp.ne.s32 	%p61, %r1126, 32;
	@%p61 bra 	$L__BB2_80;
	mad.lo.s32 	%r904, %r1120, -31, %r369;
	add.s32 	%r1120, %r904, 1;
	setp.ne.s32 	%p62, %r1120, 5;
	@%p62 bra 	$L__BB2_79;
	st.local.u32 	[%rd1+4], %r947;
	st.local.v2.u32 	[%rd1+8], {%r946, %r1129};
	st.local.v2.u32 	[%rd1+16], {%r1128, %r943};
$L__BB2_115:
	shr.u64 	%rd26, %rd3, 2;
	add.s32 	%r930, %r930, 1;
	setp.gt.u64 	%p63, %rd3, 3;
	@%p63 bra 	$L__BB2_3;
$L__BB2_116:
	shr.u32 	%r905, %r947, 2;
	xor.b32  	%r906, %r905, %r947;
	shl.b32 	%r907, %r943, 4;
	shl.b32 	%r908, %r906, 1;
	xor.b32  	%r909, %r908, %r907;
	xor.b32  	%r910, %r909, %r906;
	xor.b32  	%r911, %r910, %r943;
	add.s32 	%r912, %r2, %r911;
	add.s32 	%r913, %r912, -637770787;
	shr.u32 	%r914, %r946, 2;
	xor.b32  	%r915, %r914, %r946;
	shl.b32 	%r916, %r911, 4;
	shl.b32 	%r917, %r915, 1;
	xor.b32  	%r918, %r917, %r916;
	xor.b32  	%r919, %r918, %r915;
	xor.b32  	%r920, %r919, %r911;
	add.s32 	%r921, %r2, %r920;
	add.s32 	%r922, %r921, -637408350;
	cvt.rn.f32.u32 	%f1, %r913;
	fma.rn.f32 	%f2, %f1, 0f2F800000, 0f2F000000;
	cvt.rn.f32.u32 	%f3, %r922;
	fma.rn.f32 	%f4, %f3, 0f30C90FDB, 0f30490FDB;
	setp.lt.f32 	%p64, %f2, 0f00800000;
	mul.f32 	%f5, %f2, 0f4B000000;
	selp.f32 	%f6, %f5, %f2, %p64;
	selp.f32 	%f7, 0fC1B80000, 0f00000000, %p64;
	mov.b32 	%r923, %f6;
	add.s32 	%r924, %r923, -1059760811;
	and.b32  	%r925, %r924, -8388608;
	sub.s32 	%r926, %r923, %r925;
	mov.b32 	%f8, %r926;
	cvt.rn.f32.s32 	%f9, %r925;
	fma.rn.f32 	%f10, %f9, 0f34000000, %f7;
	add.f32 	%f11, %f8, 0fBF800000;
	fma.rn.f32 	%f12, %f11, 0fBE055027, 0f3E1039F6;
	fma.rn.f32 	%f13, %f12, %f11, 0fBDF8CDCC;
	fma.rn.f32 	%f14, %f13, %f11, 0f3E0F2955;
	fma.rn.f32 	%f15, %f14, %f11, 0fBE2AD8B9;
	fma.rn.f32 	%f16, %f15, %f11, 0f3E4CED0B;
	fma.rn.f32 	%f17, %f16, %f11, 0fBE7FFF22;
	fma.rn.f32 	%f18, %f17, %f11, 0f3EAAAA78;
	fma.rn.f32 	%f19, %f18, %f11, 0fBF000000;
	mul.f32 	%f20, %f11, %f19;
	fma.rn.f32 	%f21, %f20, %f11, %f11;
	fma.rn.f32 	%f22, %f10, 0f3F317218, %f21;
	setp.gt.u32 	%p65, %r923, 2139095039;
	fma.rn.f32 	%f23, %f6, 0f7F800000, 0f7F800000;
	selp.f32 	%f24, %f23, %f22, %p65;
	setp.eq.f32 	%p66, %f6, 0f00000000;
	mul.f32 	%f25, %f24, 0fC0000000;
	selp.f32 	%f26, 0f7F800000, %f25, %p66;
	sqrt.rn.f32 	%f27, %f26;
	sin.approx.f32 	%f28, %f4;
	mul.f32 	%f29, %f27, %f28;
	mul.f32 	%f30, %f29, 0f3EF15BEF;
	cvta.to.global.u64 	%rd23, %rd10;
	shl.b64 	%rd24, %rd2, 2;
	add.s64 	%rd25, %rd23, %rd24;
	st.global.f32 	[%rd25], %f30;
$L__BB2_117:
	ret;

}


// ===== COMPILED SASS (sm_100) =====

	.target	sm_100

	.elftype	@"ET_EXEC"


//--------------------- .note.nv.tkinfo           --------------------------
	.section	.note.nv.tkinfo,"",@"SHT_NOTE"
	.sectionflags	@"SHF_NOTE_NV_TKINFO"
	.tkinfo
        /*0018*/ 	.word	0x00000002
        /*0030*/ 	.string	""
        /*0030*/ 	.string	"ptxas"
        /*0030*/ 	.string	"Cuda compilation tools, release 13.0, V13.0.88"
        /*0030*/ 	.string	"Build cuda_13.0.r13.0/compiler.36424714_0"
        /*0030*/ 	.string	"-arch sm_100 -m 64 "



//--------------------- .note.nv.cuinfo           --------------------------
	.section	.note.nv.cuinfo,"",@"SHT_NOTE"
	.sectionflags	@"SHF_NOTE_NV_CUINFO"
        /*0018*/ 	.short	0x0002
        /*001a*/ 	.short	0x0064
        /*001c*/ 	.short	0x0082
	.zero		2


//--------------------- .nv.info                  --------------------------
	.section	.nv.info,"",@"SHT_CUDA_INFO"
	.align	4


	//----- nvinfo : EIATTR_REGCOUNT
	.align		4
        /*0000*/ 	.byte	0x04, 0x2f
        /*0002*/ 	.short	(.L_11 - .L_10)
	.align		4
.L_10:
        /*0004*/ 	.word	index@(_Z6conv2DPfS_ii)
        /*0008*/ 	.word	0x00000016


	//----- nvinfo : EIATTR_FRAME_SIZE
	.align		4
.L_11:
        /*000c*/ 	.byte	0x04, 0x11
        /*000e*/ 	.short	(.L_13 - .L_12)
	.align		4
.L_12:
        /*0010*/ 	.word	index@(_Z6conv2DPfS_ii)
        /*0014*/ 	.word	0x00000000


	//----- nvinfo : EIATTR_REGCOUNT
	.align		4
.L_13:
        /*0018*/ 	.byte	0x04, 0x2f
        /*001a*/ 	.short	(.L_15 - .L_14)
	.align		4
.L_14:
        /*001c*/ 	.word	index@(_Z4initPfiij)
        /*0020*/ 	.word	0x0000001f


	//----- nvinfo : EIATTR_FRAME_SIZE
	.align		4
.L_15:
        /*0024*/ 	.byte	0x04, 0x11
        /*0026*/ 	.short	(.L_17 - .L_16)
	.align		4
.L_16:
        /*0028*/ 	.word	index@(_Z4initPfiij)
        /*002c*/ 	.word	0x00000030


	//----- nvinfo : EIATTR_REGCOUNT
	.align		4
.L_17:
        /*0030*/ 	.byte	0x04, 0x2f
        /*0032*/ 	.short	(.L_19 - .L_18)
	.align		4
.L_18:
        /*0034*/ 	.word	index@(_Z15heNormal_kernelPfj)
        /*0038*/ 	.word	0x0000001f


	//----- nvinfo : EIATTR_FRAME_SIZE
	.align		4
.L_19:
        /*003c*/ 	.byte	0x04, 0x11
        /*003e*/ 	.short	(.L_21 - .L_20)
	.align		4
.L_20:
        /*0040*/ 	.word	index@($__internal_0_$__cuda_sm20_sqrt_rn_f32_slowpath)
        /*0044*/ 	.word	0x00000030


	//----- nvinfo : EIATTR_FRAME_SIZE
	.align		4
.L_21:
        /*0048*/ 	.byte	0x04, 0x11
        /*004a*/ 	.short	(.L_23 - .L_22)
	.align		4
.L_22:
        /*004c*/ 	.word	index@(_Z15heNormal_kernelPfj)
        /*0050*/ 	.word	0x00000030


	//----- nvinfo : EIATTR_MIN_STACK_SIZE
	.align		4
.L_23:
        /*0054*/ 	.byte	0x04, 0x12
        /*0056*/ 	.short	(.L_25 - .L_24)
	.align		4
.L_24:
        /*0058*/ 	.word	index@(_Z15heNormal_kernelPfj)
        /*005c*/ 	.word	0x00000030


	//----- nvinfo : EIATTR_MIN_STACK_SIZE
	.align		4
.L_25:
        /*0060*/ 	.byte	0x04, 0x12
        /*0062*/ 	.short	(.L_27 - .L_26)
	.align		4
.L_26:
        /*0064*/ 	.word	index@(_Z4initPfiij)
        /*0068*/ 	.word	0x00000030


	//----- nvinfo : EIATTR_MIN_STACK_SIZE
	.align		4
.L_27:
        /*006c*/ 	.byte	0x04, 0x12
        /*006e*/ 	.short	(.L_29 - .L_28)
	.align		4
.L_28:
        /*0070*/ 	.word	index@(_Z6conv2DPfS_ii)
        /*0074*/ 	.word	0x00000000
.L_29:


//--------------------- .nv.compat                --------------------------
	.section	.nv.compat,"",@"SHT_CUDA_COMPAT_INFO"
	.align	4
        /*0000*/ 	.byte	0x02, 0x09, 0x00, 0x00, 0x02, 0x02, 0x01, 0x00, 0x02, 0x05, 0x05, 0x00, 0x03, 0x07, 0x01, 0x01
        /*0010*/ 	.byte	0x02, 0x03, 0x00, 0x00, 0x02, 0x06, 0x01, 0x00, 0x04, 0x0b, 0x08, 0x00, 0x01, 0x00, 0x00, 0x00
        /*0020*/ 	.byte	0x00, 0x00, 0x00, 0x00


//--------------------- .nv.info._Z15heNormal_kernelPfj --------------------------
	.section	.nv.info._Z15heNormal_kernelPfj,"",@"SHT_CUDA_INFO"
	.sectionflags	@""
	.align	4


	//----- nvinfo : EIATTR_CUDA_API_VERSION
	.align		4
        /*0000*/ 	.byte	0x04, 0x37
        /*0002*/ 	.short	(.L_31 - .L_30)
.L_30:
        /*0004*/ 	.word	0x00000082


	//----- nvinfo : EIATTR_KPARAM_INFO
	.align		4
.L_31:
        /*0008*/ 	.byte	0x04, 0x17
        /*000a*/ 	.short	(.L_33 - .L_32)
.L_32:
        /*000c*/ 	.word	0x00000000
        /*0010*/ 	.short	0x0001
        /*0012*/ 	.short	0x0008
        /*0014*/ 	.byte	0x00, 0xf0, 0x11, 0x00


	//----- nvinfo : EIATTR_KPARAM_INFO
	.align		4
.L_33:
        /*0018*/ 	.byte	0x04, 0x17
        /*001a*/ 	.short	(.L_35 - .L_34)
.L_34:
        /*001c*/ 	.word	0x00000000
        /*0020*/ 	.short	0x0000
        /*0022*/ 	.short	0x0000
        /*0024*/ 	.byte	0x00, 0xf5, 0x21, 0x00


	//----- nvinfo : EIATTR_SPARSE_MMA_MASK
	.align		4
.L_35:
        /*0028*/ 	.byte	0x03, 0x50
        /*002a*/ 	.short	0x0000


	//----- nvinfo : EIATTR_MAXREG_COUNT
	.align		4
        /*002c*/ 	.byte	0x03, 0x1b
        /*002e*/ 	.short	0x00ff


	//----- nvinfo : EIATTR_MERCURY_ISA_VERSION
	.align		4
        /*0030*/ 	.byte	0x03, 0x5f
        /*0032*/ 	.short	0x0101


	//----- nvinfo : EIATTR_VRC_CTA_INIT_COUNT
	.align		4
        /*0034*/ 	.byte	0x02, 0x4a
	.zero		1
	.zero		1


	//----- nvinfo : EIATTR_EXIT_INSTR_OFFSETS
	.align		4
        /*0038*/ 	.byte	0x04, 0x1c
        /*003a*/ 	.short	(.L_37 - .L_36)


	//   ....[0]....
.L_36:
        /*003c*/ 	.word	0x00000070


	//   ....[1]....
        /*0040*/ 	.word	0x00002b40


	//----- nvinfo : EIATTR_CRS_STACK_SIZE
	.align		4
.L_37:
        /*0044*/ 	.byte	0x04, 0x1e
        /*0046*/ 	.short	(.L_39 - .L_38)
.L_38:
        /*0048*/ 	.word	0x00000000


	//----- nvinfo : EIATTR_CBANK_PARAM_SIZE
	.align		4
.L_39:
        /*004c*/ 	.byte	0x03, 0x19
        /*004e*/ 	.short	0x000c


	//----- nvinfo : EIATTR_PARAM_CBANK
	.align		4
        /*0050*/ 	.byte	0x04, 0x0a
        /*0052*/ 	.short	(.L_41 - .L_40)
	.align		4
.L_40:
        /*0054*/ 	.word	index@(.nv.constant0._Z15heNormal_kernelPfj)
        /*0058*/ 	.short	0x0380
        /*005a*/ 	.short	0x000c


	//----- nvinfo : EIATTR_SW_WAR
	.align		4
.L_41:
        /*005c*/ 	.byte	0x04, 0x36
        /*005e*/ 	.short	(.L_43 - .L_42)
.L_42:
        /*0060*/ 	.word	0x00000008
.L_43:


//--------------------- .nv.info._Z4initPfiij     --------------------------
	.section	.nv.info._Z4initPfiij,"",@"SHT_CUDA_INFO"
	.sectionflags	@""
	.align	4


	//----- nvinfo : EIATTR_CUDA_API_VERSION
	.align		4
        /*0000*/ 	.byte	0x04, 0x37
        /*0002*/ 	.short	(.L_45 - .L_44)
.L_44:
        /*0004*/ 	.word	0x00000082


	//----- nvinfo : EIATTR_KPARAM_INFO
	.align		4
.L_45:
        /*0008*/ 	.byte	0x04, 0x17
        /*000a*/ 	.short	(.L_47 - .L_46)
.L_46:
        /*000c*/ 	.word	0x00000000
        /*0010*/ 	.short	0x0003
        /*0012*/ 	.short	0x0010
        /*0014*/ 	.byte	0x00, 0xf0, 0x11, 0x00


	//----- nvinfo : EIATTR_KPARAM_INFO
	.align		4
.L_47:
        /*0018*/ 	.byte	0x04, 0x17
        /*001a*/ 	.short	(.L_49 - .L_48)
.L_48:
        /*001c*/ 	.word	0x00000000
        /*0020*/ 	.short	0x0002
        /*0022*/ 	.short	0x000c
        /*0024*/ 	.byte	0x00, 0xf0, 0x11, 0x00


	//----- nvinfo : EIATTR_KPARAM_INFO
	.align		4
.L_49:
        /*0028*/ 	.byte	0x04, 0x17
        /*002a*/ 	.short	(.L_51 - .L_50)
.L_50:
        /*002c*/ 	.word	0x00000000
        /*0030*/ 	.short	0x0001
        /*0032*/ 	.short	0x0008
        /*0034*/ 	.byte	0x00, 0xf0, 0x11, 0x00


	//----- nvinfo : EIATTR_KPARAM_INFO
	.align		4
.L_51:
        /*0038*/ 	.byte	0x04, 0x17
        /*003a*/ 	.short	(.L_53 - .L_52)
.L_52:
        /*003c*/ 	.word	0x00000000
        /*0040*/ 	.short	0x0000
        /*0042*/ 	.short	0x0000
        /*0044*/ 	.byte	0x00, 0xf5, 0x21, 0x00


	//----- nvinfo : EIATTR_SPARSE_MMA_MASK
	.align		4
.L_53:
        /*0048*/ 	.byte	0x03, 0x50
        /*004a*/ 	.short	0x0000


	//----- nvinfo : EIATTR_MAXREG_COUNT
	.align		4
        /*004c*/ 	.byte	0x03, 0x1b
        /*004e*/ 	.short	0x00ff


	//----- nvinfo : EIATTR_MERCURY_ISA_VERSION
	.align		4
        /*0050*/ 	.byte	0x03, 0x5f
        /*0052*/ 	.short	0x0101


	//----- nvinfo : EIATTR_VRC_CTA_INIT_COUNT
	.align		4
        /*0054*/ 	.byte	0x02, 0x4a
	.zero		1
	.zero		1


	//----- nvinfo : EIATTR_EXIT_INSTR_OFFSETS
	.align		4
        /*0058*/ 	.byte	0x04, 0x1c
        /*005a*/ 	.short	(.L_55 - .L_54)


	//   ....[0]....
.L_54:
        /*005c*/ 	.word	0x000000d0


	//   ....[1]....
        /*0060*/ 	.word	0x000027f0


	//----- nvinfo : EIATTR_CRS_STACK_SIZE
	.align		4
.L_55:
        /*0064*/ 	.byte	0x04, 0x1e
        /*0066*/ 	.short	(.L_57 - .L_56)
.L_56:
        /*0068*/ 	.word	0x00000000


	//----- nvinfo : EIATTR_CBANK_PARAM_SIZE
	.align		4
.L_57:
        /*006c*/ 	.byte	0x03, 0x19
        /*006e*/ 	.short	0x0014


	//----- nvinfo : EIATTR_PARAM_CBANK
	.align		4
        /*0070*/ 	.byte	0x04, 0x0a
        /*0072*/ 	.short	(.L_59 - .L_58)
	.align		4
.L_58:
        /*0074*/ 	.word	index@(.nv.constant0._Z4initPfiij)
        /*0078*/ 	.short	0x0380
        /*007a*/ 	.short	0x0014


	//----- nvinfo : EIATTR_SW_WAR
	.align		4
.L_59:
        /*007c*/ 	.byte	0x04, 0x36
        /*007e*/ 	.short	(.L_61 - .L_60)
.L_60:
        /*0080*/ 	.word	0x00000008
.L_61:


//--------------------- .nv.info._Z6conv2DPfS_ii  --------------------------
	.section	.nv.info._Z6conv2DPfS_ii,"",@"SHT_CUDA_INFO"
	.sectionflags	@""
	.align	4


	//----- nvinfo : EIATTR_CUDA_API_VERSION
	.align		4
        /*0000*/ 	.byte	0x04, 0x37
        /*0002*/ 	.short	(.L_63 - .L_62)
.L_62:
        /*0004*/ 	.word	0x00000082


	//----- nvinfo : EIATTR_KPARAM_INFO
	.align		4
.L_63:
        /*0008*/ 	.byte	0x04, 0x17
        /*000a*/ 	.short	(.L_65 - .L_64)
.L_64:
        /*000c*/ 	.word	0x00000000
        /*0010*/ 	.short	0x0003
        /*0012*/ 	.short	0x0014
        /*0014*/ 	.byte	0x00, 0xf0, 0x11, 0x00


	//----- nvinfo : EIATTR_KPARAM_INFO
	.align		4
.L_65:
        /*0018*/ 	.byte	0x04, 0x17
        /*001a*/ 	.short	(.L_67 - .L_66)
.L_66:
        /*001c*/ 	.word	0x00000000
        /*0020*/ 	.short	0x0002
        /*0022*/ 	.short	0x0010
        /*0024*/ 	.byte	0x00, 0xf0, 0x11, 0x00


	//----- nvinfo : EIATTR_KPARAM_INFO
	.align		4
.L_67:
        /*0028*/ 	.byte	0x04, 0x17
        /*002a*/ 	.short	(.L_69 - .L_68)
.L_68:
        /*002c*/ 	.word	0x00000000
        /*0030*/ 	.short	0x0001
        /*0032*/ 	.short	0x0008
        /*0034*/ 	.byte	0x00, 0xf5, 0x21, 0x00


	//----- nvinfo : EIATTR_KPARAM_INFO
	.align		4
.L_69:
        /*0038*/ 	.byte	0x04, 0x17
        /*003a*/ 	.short	(.L_71 - .L_70)
.L_70:
        /*003c*/ 	.word	0x00000000
        /*0040*/ 	.short	0x0000
        /*0042*/ 	.short	0x0000
        /*0044*/ 	.byte	0x00, 0xf5, 0x21, 0x00


	//----- nvinfo : EIATTR_SPARSE_MMA_MASK
	.align		4
.L_71:
        /*0048*/ 	.byte	0x03, 0x50
        /*004a*/ 	.short	0x0000


	//----- nvinfo : EIATTR_MAXREG_COUNT
	.align		4
        /*004c*/ 	.byte	0x03, 0x1b
        /*004e*/ 	.short	0x00ff


	//----- nvinfo : EIATTR_NUM_BARRIERS
	.align		4
        /*0050*/ 	.byte	0x02, 0x4c
        /*0052*/ 	.byte	0x01
	.zero		1


	//----- nvinfo : EIATTR_MERCURY_ISA_VERSION
	.align		4
        /*0054*/ 	.byte	0x03, 0x5f
        /*0056*/ 	.short	0x0101


	//----- nvinfo : EIATTR_VRC_CTA_INIT_COUNT
	.align		4
        /*0058*/ 	.byte	0x02, 0x4a
	.zero		1
	.zero		1


	//----- nvinfo : EIATTR_EXIT_INSTR_OFFSETS
	.align		4
        /*005c*/ 	.byte	0x04, 0x1c
        /*005e*/ 	.short	(.L_73 - .L_72)


	//   ....[0]....
.L_72:
        /*0060*/ 	.word	0x000001f0


	//   ....[1]....
        /*0064*/ 	.word	0x00000220


	//   ....[2]....
        /*0068*/ 	.word	0x000003e0


	//----- nvinfo : EIATTR_CBANK_PARAM_SIZE
	.align		4
.L_73:
        /*006c*/ 	.byte	0x03, 0x19
        /*006e*/ 	.short	0x0018


	//----- nvinfo : EIATTR_PARAM_CBANK
	.align		4
        /*0070*/ 	.byte	0x04, 0x0a
        /*0072*/ 	.short	(.L_75 - .L_74)
	.align		4
.L_74:
        /*0074*/ 	.word	index@(.nv.constant0._Z6conv2DPfS_ii)
        /*0078*/ 	.short	0x0380
        /*007a*/ 	.short	0x0018


	//----- nvinfo : EIATTR_SW_WAR
	.align		4
.L_75:
        /*007c*/ 	.byte	0x04, 0x36
        /*007e*/ 	.short	(.L_77 - .L_76)
.L_76:
        /*0080*/ 	.word	0x00000008
.L_77:


//--------------------- .nv.callgraph             --------------------------
	.section	.nv.callgraph,"",@"SHT_CUDA_CALLGRAPH"
	.align	4
	.sectionentsize	8
	.align		4
        /*0000*/ 	.word	0x00000000
	.align		4
        /*0004*/ 	.word	0xffffffff
	.align		4
        /*0008*/ 	.word	0x00000000
	.align		4
        /*000c*/ 	.word	0xfffffffe
	.align		4
        /*0010*/ 	.word	0x00000000
	.align		4
        /*0014*/ 	.word	0xfffffffd
	.align		4
        /*0018*/ 	.word	0x00000000
	.align		4
        /*001c*/ 	.word	0xfffffffc


//--------------------- .nv.constant4             --------------------------
	.section	.nv.constant4,"a",@progbits
	.align	8
	.align		8
.nv.constant4:
        /*0000*/ 	.dword	precalc_xorwow_matrix
	.align		8
        /*0008*/ 	.dword	precalc_xorwow_offset_matrix
	.align		8
        /*0010*/ 	.dword	mrg32k3aM1
	.align		8
        /*0018*/ 	.dword	mrg32k3aM2
	.align		8
        /*0020*/ 	.dword	mrg32k3aM1SubSeq
	.align		8
        /*0028*/ 	.dword	mrg32k3aM2SubSeq
	.align		8
        /*0030*/ 	.dword	mrg32k3aM1Seq
	.align		8
        /*0038*/ 	.dword	mrg32k3aM2Seq


//--------------------- .nv.constant3             --------------------------
	.section	.nv.constant3,"a",@progbits
	.align	8
.nv.constant3:
	.type		__cr_lgamma_table,@object
	.size		__cr_lgamma_table,(filter - __cr_lgamma_table)
__cr_lgamma_table:
        /*0000*/ 	.byte	0x00, 0x00, 0x00, 0x00, 0x00, 0x00, 0x00, 0x00, 0x00, 0x00, 0x00, 0x00, 0x00, 0x00, 0x00, 0x00
        /*0010*/ 	.byte	0xef, 0x39, 0xfa, 0xfe, 0x42, 0x2e, 0xe6, 0x3f, 0x02, 0x20, 0x2a, 0xfa, 0x0b, 0xab, 0xfc, 0x3f
        /*0020*/ 	.byte	0xf9, 0x2c, 0x92, 0x7c, 0xa7, 0x6c, 0x09, 0x40, 0xc9, 0x79, 0x44, 0x3c, 0x64, 0x26, 0x13, 0x40
        /*0030*/ 	.byte	0xca, 0x01, 0xcf, 0x3a, 0x27, 0x51, 0x1a, 0x40, 0x30, 0xcc, 0x2d, 0xf3, 0xe1, 0x0c, 0x21, 0x40
        /*0040*/ 	.byte	0x0d, 0xb7, 0xfc, 0x82, 0x8e, 0x35, 0x25, 0x40
	.type		filter,@object
	.size		filter,(.L_9 - filter)
filter:
	.zero		36
.L_9:


//--------------------- .text._Z15heNormal_kernelPfj --------------------------
	.section	.text._Z15heNormal_kernelPfj,"ax",@progbits
	.align	128
        .global         _Z15heNormal_kernelPfj
        .type           _Z15heNormal_kernelPfj,@function
        .size           _Z15heNormal_kernelPfj,(.L_x_29 - _Z15heNormal_kernelPfj)
        .other          _Z15heNormal_kernelPfj,@"STO_CUDA_ENTRY STV_DEFAULT"
_Z15heNormal_kernelPfj:
.text._Z15heNormal_kernelPfj:
[----:B------:R-:W0:Y:S01]  /*0000*/  LDC R1, c[0x0][0x37c] ;  /* 0x0000df00ff017b82 */ /* 0x000e220000000800 */
[----:B------:R-:W1:Y:S07]  /*0010*/  S2R R3, SR_TID.X ;  /* 0x0000000000037919 */ /* 0x000e6e0000002100 */
[----:B------:R-:W1:Y:S01]  /*0020*/  S2UR UR4, SR_CTAID.X ;  /* 0x00000000000479c3 */ /* 0x000e620000002500 */
[----:B0-----:R-:W-:-:S07]  /*0030*/  VIADD R1, R1, 0xffffffd0 ;  /* 0xffffffd001017836 */ /* 0x001fce0000000000 */
[----:B------:R-:W1:Y:S02]  /*0040*/  LDC R10, c[0x0][0x360] ;  /* 0x0000d800ff0a7b82 */ /* 0x000e640000000800 */
[----:B-1----:R-:W-:-:S05]  /*0050*/  IMAD R10, R10, UR4, R3 ;  /* 0x000000040a0a7c24 */ /* 0x002fca000f8e0203 */
[----:B------:R-:W-:-:S13]  /*0060*/  ISETP.GT.AND P0, PT, R10, 0x8, PT ;  /* 0x000000080a00780c */ /* 0x000fda0003f04270 */
[----:B------:R-:W-:Y:S05]  /*0070*/  @P0 EXIT ;  /* 0x000000000000094d */ /* 0x000fea0003800000 */
[----:B------:R-:W0:Y:S01]  /*0080*/  LDC R0, c[0x0][0x388] ;  /* 0x0000e200ff007b82 */ /* 0x000e220000000800 */
[----:B------:R-:W-:Y:S01]  /*0090*/  IMAD.MOV.U32 R7, RZ, RZ, -0x75bd8fc ;  /* 0xf8a42704ff077424 */ /* 0x000fe200078e00ff */
[----:B------:R-:W-:Y:S01]  /*00a0*/  ISETP.NE.AND P0, PT, R10, RZ, PT ;  /* 0x000000ff0a00720c */ /* 0x000fe20003f05270 */
[----:B------:R-:W-:Y:S01]  /*00b0*/  IMAD.MOV.U32 R4, RZ, RZ, -0x23270784 ;  /* 0xdcd8f87cff047424 */ /* 0x000fe200078e00ff */
[----:B------:R-:W1:Y:S01]  /*00c0*/  LDCU.64 UR6, c[0x0][0x358] ;  /* 0x00006b00ff0677ac */ /* 0x000e620008000a00 */
[----:B------:R-:W-:Y:S01]  /*00d0*/  BSSY.RECONVERGENT B0, `(.L_x_0) ;  /* 0x000025e000007945 */ /* 0x000fe20003800200 */
[----:B0-----:R-:W-:-:S05]  /*00e0*/  LOP3.LUT R0, R0, 0xaad26b49, RZ, 0x3c, !PT ;  /* 0xaad26b4900007812 */ /* 0x001fca00078e3cff */
[----:B------:R-:W-:-:S04]  /*00f0*/  IMAD R0, R0, 0x4182bed5, RZ ;  /* 0x4182bed500007824 */ /* 0x000fc800078e02ff */
[C---:B------:R-:W-:Y:S01]  /*0100*/  VIADD R5, R0.reuse, 0x583f19 ;  /* 0x00583f1900057836 */ /* 0x040fe20000000000 */
[C---:B------:R-:W-:Y:S01]  /*0110*/  LOP3.LUT R6, R0.reuse, 0x159a55e5, RZ, 0x3c, !PT ;  /* 0x159a55e500067812 */ /* 0x040fe200078e3cff */
[C---:B------:R-:W-:Y:S02]  /*0120*/  VIADD R2, R0.reuse, 0xd9f6dc18 ;  /* 0xd9f6dc1800027836 */ /* 0x040fe40000000000 */
[----:B------:R-:W-:Y:S01]  /*0130*/  VIADD R3, R0, 0x75bcd15 ;  /* 0x075bcd1500037836 */ /* 0x000fe20000000000 */
[----:B------:R0:W-:Y:S01]  /*0140*/  STL.64 [R1+0x10], R4 ;  /* 0x0000100401007387 */ /* 0x0001e20000100a00 */
[----:B------:R-:W-:-:S03]  /*0150*/  SHF.R.S32.HI R0, RZ, 0x1f, R10 ;  /* 0x0000001fff007819 */ /* 0x000fc6000001140a */
[----:B------:R0:W-:Y:S04]  /*0160*/  STL.64 [R1], R2 ;  /* 0x0000000201007387 */ /* 0x0001e80000100a00 */
[----:B------:R0:W-:Y:S01]  /*0170*/  STL.64 [R1+0x8], R6 ;  /* 0x0000080601007387 */ /* 0x0001e20000100a00 */
[----:B-1----:R-:W-:Y:S05]  /*0180*/  @!P0 BRA `(.L_x_1) ;  /* 0x0000002400488947 */ /* 0x002fea0003800000 */
[----:B------:R-:W-:Y:S02]  /*0190*/  IMAD.MOV.U32 R13, RZ, RZ, R0 ;  /* 0x000000ffff0d7224 */ /* 0x000fe400078e0000 */
[----:B------:R-:W-:Y:S02]  /*01a0*/  IMAD.MOV.U32 R11, RZ, RZ, RZ ;  /* 0x000000ffff0b7224 */ /* 0x000fe400078e00ff */
[----:B0-----:R-:W-:-:S07]  /*01b0*/  IMAD.MOV.U32 R2, RZ, RZ, R10 ;  /* 0x000000ffff027224 */ /* 0x001fce00078e000a */
.L_x_10:
[----:B------:R-:W-:Y:S01]  /*01c0*/  LOP3.LUT R0, R2, 0x3, RZ, 0xc0, !PT ;  /* 0x0000000302007812 */ /* 0x000fe200078ec0ff */
[----:B------:R-:W-:Y:S03]  /*01d0*/  BSSY.RECONVERGENT B1, `(.L_x_2) ;  /* 0x0000247000017945 */ /* 0x000fe60003800200 */
[----:B------:R-:W-:-:S04]  /*01e0*/  ISETP.NE.U32.AND P0, PT, R0, RZ, PT ;  /* 0x000000ff0000720c */ /* 0x000fc80003f05070 */
[----:B------:R-:W-:-:S13]  /*01f0*/  ISETP.NE.AND.EX P0, PT, RZ, RZ, PT, P0 ;  /* 0x000000ffff00720c */ /* 0x000fda0003f05300 */
[----:B0-----:R-:W-:Y:S05]  /*0200*/  @!P0 BRA `(.L_x_3) ;  /* 0x00000024000c8947 */ /* 0x001fea0003800000 */
[----:B------:R-:W0:Y:S01]  /*0210*/  LDC.64 R8, c[0x4][RZ] ;  /* 0x01000000ff087b82 */ /* 0x000e220000000a00 */
[----:B------:R-:W-:Y:S01]  /*0220*/  IMAD.MOV.U32 R0, RZ, RZ, RZ ;  /* 0x000000ffff007224 */ /* 0x000fe200078e00ff */
[----:B------:R-:W-:Y:S02]  /*0230*/  CS2R R4, SRZ ;  /* 0x0000000000047805 */ /* 0x000fe4000001ff00 */
[----:B------:R-:W-:Y:S01]  /*0240*/  CS2R R6, SRZ ;  /* 0x0000000000067805 */ /* 0x000fe2000001ff00 */
[----:B------:R-:W-:Y:S02]  /*0250*/  IMAD.MOV.U32 R3, RZ, RZ, RZ ;  /* 0x000000ffff037224 */ /* 0x000fe400078e00ff */
[----:B0-----:R-:W-:-:S07]  /*0260*/  IMAD.WIDE.U32 R8, R11, 0xc80, R8 ;  /* 0x00000c800b087825 */ /* 0x001fce00078e0008 */
.L_x_5:
[----:B------:R-:W-:-:S06]  /*0270*/  IMAD R12, R0, 0x4, R1 ;  /* 0x00000004000c7824 */ /* 0x000fcc00078e0201 */
[----:B------:R-:W5:Y:S01]  /*0280*/  LDL R12, [R12+0x4] ;  /* 0x000004000c0c7983 */ /* 0x000f620000100800 */
[----:B------:R-:W-:-:S05]  /*0290*/  UMOV UR4, URZ ;  /* 0x000000ff00047c82 */ /* 0x000fca0008000000 */
.L_x_4:
[----:B-----5:R-:W-:Y:S01]  /*02a0*/  SHF.R.U32.HI R22, RZ, UR4, R12 ;  /* 0x00000004ff167c19 */ /* 0x020fe2000801160c */
[----:B------:R-:W-:-:S03]  /*02b0*/  IMAD.SHL.U32 R14, R0, 0x20, RZ ;  /* 0x00000020000e7824 */ /* 0x000fc600078e00ff */
[----:B------:R-:W-:Y:S01]  /*02c0*/  LOP3.LUT R15, R22, 0x1, RZ, 0xc0, !PT ;  /* 0x00000001160f7812 */ /* 0x000fe200078ec0ff */
[----:B------:R-:W-:-:S03]  /*02d0*/  VIADD R14, R14, UR4 ;  /* 0x000000040e0e7c36 */ /* 0x000fc60008000000 */
[----:B------:R-:W-:Y:S01]  /*02e0*/  ISETP.NE.U32.AND P0, PT, R15, 0x1, PT ;  /* 0x000000010f00780c */ /* 0x000fe20003f05070 */
[----:B------:R-:W-:-:S03]  /*02f0*/  IMAD R15, R14, 0x5, RZ ;  /* 0x000000050e0f7824 */ /* 0x000fc600078e02ff */
[----:B------:R-:W-:Y:S01]  /*0300*/  R2P PR, R22, 0x7e ;  /* 0x0000007e16007804 */ /* 0x000fe20000000000 */
[----:B------:R-:W-:-:S08]  /*0310*/  IMAD.WIDE.U32 R14, R15, 0x4, R8 ;  /* 0x000000040f0e7825 */ /* 0x000fd000078e0008 */
[----:B------:R-:W2:Y:S04]  /*0320*/  @!P0 LDG.E R16, desc[UR6][R14.64+0x10] ;  /* 0x000010060e108981 */ /* 0x000ea8000c1e1900 */
[----:B------:R-:W3:Y:S04]  /*0330*/  @P1 LDG.E R18, desc[UR6][R14.64+0x24] ;  /* 0x000024060e121981 */ /* 0x000ee8000c1e1900 */
[----:B------:R-:W4:Y:S04]  /*0340*/  @P2 LDG.E R20, desc[UR6][R14.64+0x38] ;  /* 0x000038060e142981 */ /* 0x000f28000c1e1900 */
[----:B------:R-:W4:Y:S04]  /*0350*/  @P3 LDG.E R24, desc[UR6][R14.64+0x4c] ;  /* 0x00004c060e183981 */ /* 0x000f28000c1e1900 */
[----:B------:R-:W4:Y:S04]  /*0360*/  @P4 LDG.E R26, desc[UR6][R14.64+0x60] ;  /* 0x000060060e1a4981 */ /* 0x000f28000c1e1900 */
[----:B------:R-:W4:Y:S04]  /*0370*/  @!P0 LDG.E R17, desc[UR6][R14.64+0x4] ;  /* 0x000004060e118981 */ /* 0x000f28000c1e1900 */
[----:B------:R-:W4:Y:S04]  /*0380*/  @!P0 LDG.E R19, desc[UR6][R14.64+0xc] ;  /* 0x00000c060e138981 */ /* 0x000f28000c1e1900 */
[----:B------:R-:W4:Y:S04]  /*0390*/  @P1 LDG.E R21, desc[UR6][R14.64+0x18] ;  /* 0x000018060e151981 */ /* 0x000f28000c1e1900 */
[----:B------:R-:W4:Y:S04]  /*03a0*/  @P3 LDG.E R23, desc[UR6][R14.64+0x40] ;  /* 0x000040060e173981 */ /* 0x000f28000c1e1900 */
[----:B------:R-:W4:Y:S04]  /*03b0*/  @P5 LDG.E R25, desc[UR6][R14.64+0x70] ;  /* 0x000070060e195981 */ /* 0x000f28000c1e1900 */
[----:B------:R-:W4:Y:S01]  /*03c0*/  @P6 LDG.E R28, desc[UR6][R14.64+0x88] ;  /* 0x000088060e1c6981 */ /* 0x000f22000c1e1900 */
[----:B--2---:R-:W-:-:S03]  /*03d0*/  @!P0 LOP3.LUT R5, R5, R16, RZ, 0x3c, !PT ;  /* 0x0000001005058212 */ /* 0x004fc600078e3cff */
[----:B------:R-:W2:Y:S01]  /*03e0*/  @!P0 LDG.E R16, desc[UR6][R14.64] ;  /* 0x000000060e108981 */ /* 0x000ea2000c1e1900 */
[----:B---3--:R-:W-:-:S03]  /*03f0*/  @P1 LOP3.LUT R5, R5, R18, RZ, 0x3c, !PT ;  /* 0x0000001205051212 */ /* 0x008fc600078e3cff */
[----:B------:R-:W3:Y:S01]  /*0400*/  @!P0 LDG.E R18, desc[UR6][R14.64+0x8] ;  /* 0x000008060e128981 */ /* 0x000ee2000c1e1900 */
[----:B----4-:R-:W-:-:S03]  /*0410*/  @P2 LOP3.LUT R5, R5, R20, RZ, 0x3c, !PT ;  /* 0x0000001405052212 */ /* 0x010fc600078e3cff */
[----:B------:R-:W4:Y:S01]  /*0420*/  @P1 LDG.E R20, desc[UR6][R14.64+0x14] ;  /* 0x000014060e141981 */ /* 0x000f22000c1e1900 */
[----:B------:R-:W-:-:S03]  /*0430*/  @P3 LOP3.LUT R5, R5, R24, RZ, 0x3c, !PT ;  /* 0x0000001805053212 */ /* 0x000fc600078e3cff */
[----:B------:R-:W4:Y:S01]  /*0440*/  @P5 LDG.E R24, desc[UR6][R14.64+0x74] ;  /* 0x000074060e185981 */ /* 0x000f22000c1e1900 */
[----:B------:R-:W-:-:S03]  /*0450*/  @P4 LOP3.LUT R5, R5, R26, RZ, 0x3c, !PT ;  /* 0x0000001a05054212 */ /* 0x000fc600078e3cff */
[----:B------:R-:W4:Y:S01]  /*0460*/  @P3 LDG.E R26, desc[UR6][R14.64+0x44] ;  /* 0x000044060e1a3981 */ /* 0x000f22000c1e1900 */
[----:B------:R-:W-:-:S03]  /*0470*/  @!P0 LOP3.LUT R6, R6, R17, RZ, 0x3c, !PT ;  /* 0x0000001106068212 */ /* 0x000fc600078e3cff */
[----:B------:R-:W4:Y:S01]  /*0480*/  @P1 LDG.E R17, desc[UR6][R14.64+0x20] ;  /* 0x000020060e111981 */ /* 0x000f22000c1e1900 */
[----:B------:R-:W-:-:S03]  /*0490*/  @!P0 LOP3.LUT R4, R4, R19, RZ, 0x3c, !PT ;  /* 0x0000001304048212 */ /* 0x000fc600078e3cff */
[----:B------:R-:W4:Y:S01]  /*04a0*/  @P2 LDG.E R19, desc[UR6][R14.64+0x2c] ;  /* 0x00002c060e132981 */ /* 0x000f22000c1e1900 */
[----:B------:R-:W-:-:S03]  /*04b0*/  @P1 LOP3.LUT R6, R6, R21, RZ, 0x3c, !PT ;  /* 0x0000001506061212 */ /* 0x000fc600078e3cff */
[----:B------:R-:W4:Y:S01]  /*04c0*/  @P2 LDG.E R21, desc[UR6][R14.64+0x34] ;  /* 0x000034060e152981 */ /* 0x000f22000c1e1900 */
[----:B--2---:R-:W-:-:S03]  /*04d0*/  @!P0 LOP3.LUT R3, R3, R16, RZ, 0x3c, !PT ;  /* 0x0000001003038212 */ /* 0x004fc600078e3cff */
[----:B------:R-:W2:Y:S01]  /*04e0*/  @P1 LDG.E R16, desc[UR6][R14.64+0x1c] ;  /* 0x00001c060e101981 */ /* 0x000ea2000c1e1900 */
[----:B---3--:R-:W-:-:S03]  /*04f0*/  @!P0 LOP3.LUT R7, R7, R18, RZ, 0x3c, !PT ;  /* 0x0000001207078212 */ /* 0x008fc600078e3cff */
[----:B------:R-:W3:Y:S01]  /*0500*/  @P2 LDG.E R18, desc[UR6][R14.64+0x28] ;  /* 0x000028060e122981 */ /* 0x000ee2000c1e1900 */
[----:B----4-:R-:W-:-:S03]  /*0510*/  @P1 LOP3.LUT R3, R3, R20, RZ, 0x3c, !PT ;  /* 0x0000001403031212 */ /* 0x010fc600078e3cff */
[----:B------:R-:W4:Y:S01]  /*0520*/  @P2 LDG.E R20, desc[UR6][R14.64+0x30] ;  /* 0x000030060e142981 */ /* 0x000f22000c1e1900 */
[----:B------:R-:W-:-:S03]  /*0530*/  @P5 LOP3.LUT R5, R5, R24, RZ, 0x3c, !PT ;  /* 0x0000001805055212 */ /* 0x000fc600078e3cff */
[----:B------:R-:W4:Y:S01]  /*0540*/  @P3 LDG.E R24, desc[UR6][R14.64+0x3c] ;  /* 0x00003c060e183981 */ /* 0x000f22000c1e1900 */
[----:B------:R-:W-:-:S03]  /*0550*/  @P1 LOP3.LUT R4, R4, R17, RZ, 0x3c, !PT ;  /* 0x0000001104041212 */ /* 0x000fc600078e3cff */
[----:B------:R-:W4:Y:S01]  /*0560*/  @P3 LDG.E R17, desc[UR6][R14.64+0x48] ;  /* 0x000048060e113981 */ /* 0x000f22000c1e1900 */
[----:B------:R-:W-:-:S03]  /*0570*/  @P2 LOP3.LUT R6, R6, R19, RZ, 0x3c, !PT ;  /* 0x0000001306062212 */ /* 0x000fc600078e3cff */
[----:B------:R-:W4:Y:S01]  /*0580*/  @P4 LDG.E R19, desc[UR6][R14.64+0x54] ;  /* 0x000054060e134981 */ /* 0x000f22000c1e1900 */
[----:B------:R-:W-:Y:S02]  /*0590*/  @P2 LOP3.LUT R4, R4, R21, RZ, 0x3c, !PT ;  /* 0x0000001504042212 */ /* 0x000fe400078e3cff */
[----:B------:R-:W-:Y:S01]  /*05a0*/  @P3 LOP3.LUT R6, R6, R23, RZ, 0x3c, !PT ;  /* 0x0000001706063212 */ /* 0x000fe200078e3cff */
[----:B------:R-:W4:Y:S04]  /*05b0*/  @P4 LDG.E R21, desc[UR6][R14.64+0x5c] ;  /* 0x00005c060e154981 */ /* 0x000f28000c1e1900 */
[----:B------:R-:W4:Y:S01]  /*05c0*/  @P5 LDG.E R23, desc[UR6][R14.64+0x68] ;  /* 0x000068060e175981 */ /* 0x000f22000c1e1900 */
[----:B--2---:R-:W-:-:S03]  /*05d0*/  @P1 LOP3.LUT R7, R7, R16, RZ, 0x3c, !PT ;  /* 0x0000001007071212 */ /* 0x004fc600078e3cff */
[----:B------:R-:W2:Y:S01]  /*05e0*/  @P4 LDG.E R16, desc[UR6][R14.64+0x50] ;  /* 0x000050060e104981 */ /* 0x000ea2000c1e1900 */
[----:B---3--:R-:W-:-:S03]  /*05f0*/  @P2 LOP3.LUT R3, R3, R18, RZ, 0x3c, !PT ;  /* 0x0000001203032212 */ /* 0x008fc600078e3cff */
[----:B------:R-:W3:Y:S01]  /*0600*/  @P4 LDG.E R18, desc[UR6][R14.64+0x58] ;  /* 0x000058060e124981 */ /* 0x000ee2000c1e1900 */
[----:B----4-:R-:W-:-:S03]  /*0610*/  @P2 LOP3.LUT R7, R7, R20, RZ, 0x3c, !PT ;  /* 0x0000001407072212 */ /* 0x010fc600078e3cff */
[----:B------:R-:W4:Y:S01]  /*0620*/  @P5 LDG.E R20, desc[UR6][R14.64+0x64] ;  /* 0x000064060e145981 */ /* 0x000f22000c1e1900 */
[----:B------:R-:W-:-:S03]  /*0630*/  @P3 LOP3.LUT R3, R3, R24, RZ, 0x3c, !PT ;  /* 0x0000001803033212 */ /* 0x000fc600078e3cff */
[----:B------:R-:W4:Y:S01]  /*0640*/  @P5 LDG.E R24, desc[UR6][R14.64+0x6c] ;  /* 0x00006c060e185981 */ /* 0x000f22000c1e1900 */
[----:B------:R-:W-:Y:S02]  /*0650*/  LOP3.LUT P0, RZ, R22, 0x80, RZ, 0xc0, !PT ;  /* 0x0000008016ff7812 */ /* 0x000fe4000780c0ff */
[----:B------:R-:W-:Y:S02]  /*0660*/  @P3 LOP3.LUT R7, R7, R26, RZ, 0x3c, !PT ;  /* 0x0000001a07073212 */ /* 0x000fe400078e3cff */
[----:B------:R-:W-:Y:S02]  /*0670*/  @P3 LOP3.LUT R4, R4, R17, RZ, 0x3c, !PT ;  /* 0x0000001104043212 */ /* 0x000fe400078e3cff */
[----:B------:R-:W4:Y:S01]  /*0680*/  @P6 LDG.E R17, desc[UR6][R14.64+0x7c] ;  /* 0x00007c060e116981 */ /* 0x000f22000c1e1900 */
[----:B------:R-:W-:-:S03]  /*0690*/  @P4 LOP3.LUT R6, R6, R19, RZ, 0x3c, !PT ;  /* 0x0000001306064212 */ /* 0x000fc600078e3cff */
[----:B------:R-:W4:Y:S01]  /*06a0*/  @P6 LDG.E R19, desc[UR6][R14.64+0x84] ;  /* 0x000084060e136981 */ /* 0x000f22000c1e1900 */
[----:B------:R-:W-:-:S03]  /*06b0*/  @P4 LOP3.LUT R4, R4, R21, RZ, 0x3c, !PT ;  /* 0x0000001504044212 */ /* 0x000fc600078e3cff */
[----:B------:R-:W4:Y:S01]  /*06c0*/  @P0 LDG.E R26, desc[UR6][R14.64+0x9c] ;  /* 0x00009c060e1a0981 */ /* 0x000f22000c1e1900 */
[----:B------:R-:W-:-:S03]  /*06d0*/  @P5 LOP3.LUT R6, R6, R23, RZ, 0x3c, !PT ;  /* 0x0000001706065212 */ /* 0x000fc600078e3cff */
        /* <DEDUP_REMOVED lines=10> */
[----:B------:R-:W-:Y:S02]  /*0780*/  @P5 LOP3.LUT R4, R4, R25, RZ, 0x3c, !PT ;  /* 0x0000001904045212 */ /* 0x000fe400078e3cff */
[----:B------:R-:W-:Y:S02]  /*0790*/  @P6 LOP3.LUT R5, R5, R28, RZ, 0x3c, !PT ;  /* 0x0000001c05056212 */ /* 0x000fe400078e3cff */
[----:B------:R-:W-:Y:S02]  /*07a0*/  @P6 LOP3.LUT R6, R6, R17, RZ, 0x3c, !PT ;  /* 0x0000001106066212 */ /* 0x000fe400078e3cff */
[----:B------:R-:W-:Y:S02]  /*07b0*/  @P6 LOP3.LUT R4, R4, R19, RZ, 0x3c, !PT ;  /* 0x0000001304046212 */ /* 0x000fe400078e3cff */
[----:B------:R-:W-:Y:S02]  /*07c0*/  @P0 LOP3.LUT R5, R5, R26, RZ, 0x3c, !PT ;  /* 0x0000001a05050212 */ /* 0x000fe400078e3cff */
[----:B------:R-:W-:-:S02]  /*07d0*/  @P0 LOP3.LUT R6, R6, R21, RZ, 0x3c, !PT ;  /* 0x0000001506060212 */ /* 0x000fc400078e3cff */
[----:B------:R-:W-:Y:S02]  /*07e0*/  @P0 LOP3.LUT R4, R4, R23, RZ, 0x3c, !PT ;  /* 0x0000001704040212 */ /* 0x000fe400078e3cff */
[----:B--2---:R-:W-:Y:S02]  /*07f0*/  @P6 LOP3.LUT R3, R3, R16, RZ, 0x3c, !PT ;  /* 0x0000001003036212 */ /* 0x004fe400078e3cff */
[----:B---3--:R-:W-:Y:S02]  /*0800*/  @P6 LOP3.LUT R7, R7, R18, RZ, 0x3c, !PT ;  /* 0x0000001207076212 */ /* 0x008fe400078e3cff */
[----:B----4-:R-:W-:Y:S02]  /*0810*/  @P0 LOP3.LUT R3, R3, R20, RZ, 0x3c, !PT ;  /* 0x0000001403030212 */ /* 0x010fe400078e3cff */
[----:B------:R-:W-:Y:S02]  /*0820*/  @P0 LOP3.LUT R7, R7, R24, RZ, 0x3c, !PT ;  /* 0x0000001807070212 */ /* 0x000fe400078e3cff */
[----:B------:R-:W-:-:S13]  /*0830*/  R2P PR, R22.B1, 0x7f ;  /* 0x0000007f16007804 */ /* 0x000fda0000001000 */
[----:B------:R-:W2:Y:S04]  /*0840*/  @P0 LDG.E R18, desc[UR6][R14.64+0xa0] ;  /* 0x0000a0060e120981 */ /* 0x000ea8000c1e1900 */
[----:B------:R-:W3:Y:S04]  /*0850*/  @P0 LDG.E R19, desc[UR6][R14.64+0xa4] ;  /* 0x0000a4060e130981 */ /* 0x000ee8000c1e1900 */
[----:B------:R-:W4:Y:S04]  /*0860*/  @P0 LDG.E R20, desc[UR6][R14.64+0xa8] ;  /* 0x0000a8060e140981 */ /* 0x000f28000c1e1900 */
[----:B------:R-:W4:Y:S04]  /*0870*/  @P0 LDG.E R21, desc[UR6][R14.64+0xac] ;  /* 0x0000ac060e150981 */ /* 0x000f28000c1e1900 */
[----:B------:R-:W4:Y:S04]  /*0880*/  @P0 LDG.E R24, desc[UR6][R14.64+0xb0] ;  /* 0x0000b0060e180981 */ /* 0x000f28000c1e1900 */
[----:B------:R-:W4:Y:S04]  /*0890*/  @P1 LDG.E R16, desc[UR6][R14.64+0xbc] ;  /* 0x0000bc060e101981 */ /* 0x000f28000c1e1900 */
[----:B------:R-:W4:Y:S04]  /*08a0*/  @P1 LDG.E R26, desc[UR6][R14.64+0xb4] ;  /* 0x0000b4060e1a1981 */ /* 0x000f28000c1e1900 */
        /* <DEDUP_REMOVED lines=11> */
[----:B------:R-:W-:Y:S01]  /*0960*/  LOP3.LUT P0, RZ, R22, 0x8000, RZ, 0xc0, !PT ;  /* 0x0000800016ff7812 */ /* 0x000fe2000780c0ff */
[----:B------:R-:W4:Y:S01]  /*0970*/  @P2 LDG.E R24, desc[UR6][R14.64+0xd8] ;  /* 0x0000d8060e182981 */ /* 0x000f22000c1e1900 */
[----:B------:R-:W-:-:S03]  /*0980*/  @P1 LOP3.LUT R7, R7, R16, RZ, 0x3c, !PT ;  /* 0x0000001007071212 */ /* 0x000fc600078e3cff */
[----:B------:R-:W4:Y:S01]  /*0990*/  @P2 LDG.E R22, desc[UR6][R14.64+0xd0] ;  /* 0x0000d0060e162981 */ /* 0x000f22000c1e1900 */
[----:B------:R-:W-:-:S03]  /*09a0*/  @P1 LOP3.LUT R3, R3, R26, RZ, 0x3c, !PT ;  /* 0x0000001a03031212 */ /* 0x000fc600078e3cff */
[----:B------:R-:W4:Y:S01]  /*09b0*/  @P3 LDG.E R16, desc[UR6][R14.64+0xe4] ;  /* 0x0000e4060e103981 */ /* 0x000f22000c1e1900 */
[----:B------:R-:W-:-:S03]  /*09c0*/  @P1 LOP3.LUT R6, R6, R23, RZ, 0x3c, !PT ;  /* 0x0000001706061212 */ /* 0x000fc600078e3cff */
[----:B------:R-:W4:Y:S01]  /*09d0*/  @P3 LDG.E R26, desc[UR6][R14.64+0xdc] ;  /* 0x0000dc060e1a3981 */ /* 0x000f22000c1e1900 */
[----:B------:R-:W-:-:S03]  /*09e0*/  @P1 LOP3.LUT R4, R4, R17, RZ, 0x3c, !PT ;  /* 0x0000001104041212 */ /* 0x000fc600078e3cff */
        /* <DEDUP_REMOVED lines=43> */
[----:B------:R-:W-:-:S04]  /*0ca0*/  UIADD3 UR4, UPT, UPT, UR4, 0x10, URZ ;  /* 0x0000001004047890 */ /* 0x000fc8000fffe0ff */
[----:B------:R-:W-:Y:S01]  /*0cb0*/  UISETP.NE.AND UP0, UPT, UR4, 0x20, UPT ;  /* 0x000000200400788c */ /* 0x000fe2000bf05270 */
[----:B--2---:R-:W-:Y:S02]  /*0cc0*/  @P5 LOP3.LUT R5, R5, R18, RZ, 0x3c, !PT ;  /* 0x0000001205055212 */ /* 0x004fe400078e3cff */
[----:B---3--:R-:W-:Y:S02]  /*0cd0*/  @P6 LOP3.LUT R6, R6, R19, RZ, 0x3c, !PT ;  /* 0x0000001306066212 */ /* 0x008fe400078e3cff */
[----:B----4-:R-:W-:Y:S02]  /*0ce0*/  @P6 LOP3.LUT R3, R3, R20, RZ, 0x3c, !PT ;  /* 0x0000001403036212 */ /* 0x010fe400078e3cff */
[----:B------:R-:W-:Y:S02]  /*0cf0*/  @P6 LOP3.LUT R4, R4, R21, RZ, 0x3c, !PT ;  /* 0x0000001504046212 */ /* 0x000fe400078e3cff */
[----:B------:R-:W-:Y:S02]  /*0d00*/  @P6 LOP3.LUT R7, R7, R22, RZ, 0x3c, !PT ;  /* 0x0000001607076212 */ /* 0x000fe400078e3cff */
[----:B------:R-:W-:-:S02]  /*0d10*/  @P6 LOP3.LUT R5, R5, R16, RZ, 0x3c, !PT ;  /* 0x0000001005056212 */ /* 0x000fc400078e3cff */
[----:B------:R-:W-:Y:S02]  /*0d20*/  @P0 LOP3.LUT R3, R3, R24, RZ, 0x3c, !PT ;  /* 0x0000001803030212 */ /* 0x000fe400078e3cff */
[----:B------:R-:W-:Y:S02]  /*0d30*/  @P0 LOP3.LUT R5, R5, R28, RZ, 0x3c, !PT ;  /* 0x0000001c05050212 */ /* 0x000fe400078e3cff */
[----:B------:R-:W-:Y:S02]  /*0d40*/  @P0 LOP3.LUT R7, R7, R26, RZ, 0x3c, !PT ;  /* 0x0000001a07070212 */ /* 0x000fe400078e3cff */
[----:B------:R-:W-:Y:S02]  /*0d50*/  @P0 LOP3.LUT R4, R4, R23, RZ, 0x3c, !PT ;  /* 0x0000001704040212 */ /* 0x000fe400078e3cff */
[----:B------:R-:W-:Y:S01]  /*0d60*/  @P0 LOP3.LUT R6, R6, R17, RZ, 0x3c, !PT ;  /* 0x0000001106060212 */ /* 0x000fe200078e3cff */
[----:B------:R-:W-:Y:S06]  /*0d70*/  BRA.U UP0, `(.L_x_4) ;  /* 0xfffffff500487547 */ /* 0x000fec000b83ffff */
[----:B------:R-:W-:-:S05]  /*0d80*/  VIADD R0, R0, 0x1 ;  /* 0x0000000100007836 */ /* 0x000fca0000000000 */
[----:B------:R-:W-:-:S13]  /*0d90*/  ISETP.NE.AND P0, PT, R0, 0x5, PT ;  /* 0x000000050000780c */ /* 0x000fda0003f05270 */
[----:B------:R-:W-:Y:S05]  /*0da0*/  @P0 BRA `(.L_x_5) ;  /* 0xfffffff400300947 */ /* 0x000fea000383ffff */
[----:B------:R-:W-:Y:S01]  /*0db0*/  LOP3.LUT R0, R2, 0x3, RZ, 0xc0, !PT ;  /* 0x0000000302007812 */ /* 0x000fe200078ec0ff */
[----:B------:R0:W-:Y:S03]  /*0dc0*/  STL.64 [R1+0x8], R6 ;  /* 0x0000080601007387 */ /* 0x0001e60000100a00 */
[----:B------:R-:W-:Y:S01]  /*0dd0*/  ISETP.NE.U32.AND P0, PT, R0, 0x1, PT ;  /* 0x000000010000780c */ /* 0x000fe20003f05070 */
[----:B------:R0:W-:Y:S03]  /*0de0*/  STL.64 [R1+0x10], R4 ;  /* 0x0000100401007387 */ /* 0x0001e60000100a00 */
[----:B------:R-:W-:Y:S01]  /*0df0*/  ISETP.NE.AND.EX P0, PT, RZ, RZ, PT, P0 ;  /* 0x000000ffff00720c */ /* 0x000fe20003f05300 */
[----:B------:R0:W-:-:S12]  /*0e00*/  STL [R1+0x4], R3 ;  /* 0x0000040301007387 */ /* 0x0001d80000100800 */
[----:B0-----:R-:W-:Y:S05]  /*0e10*/  @!P0 BRA `(.L_x_3) ;  /* 0x0000001800088947 */ /* 0x001fea0003800000 */
[----:B------:R-:W-:Y:S01]  /*0e20*/  UMOV UR4, URZ ;  /* 0x000000ff00047c82 */ /* 0x000fe20008000000 */
[----:B------:R-:W-:Y:S01]  /*0e30*/  UMOV UR5, URZ ;  /* 0x000000ff00057c82 */ /* 0x000fe20008000000 */
[----:B------:R-:W-:Y:S02]  /*0e40*/  IMAD.MOV.U32 R0, RZ, RZ, RZ ;  /* 0x000000ffff007224 */ /* 0x000fe400078e00ff */
[----:B------:R-:W-:Y:S02]  /*0e50*/  IMAD.MOV.U32 R4, RZ, RZ, RZ ;  /* 0x000000ffff047224 */ /* 0x000fe400078e00ff */
[----:B------:R-:W-:Y:S02]  /*0e60*/  IMAD.MOV.U32 R7, RZ, RZ, RZ ;  /* 0x000000ffff077224 */ /* 0x000fe400078e00ff */
[----:B------:R-:W-:Y:S02]  /*0e70*/  IMAD.MOV.U32 R3, RZ, RZ, RZ ;  /* 0x000000ffff037224 */ /* 0x000fe400078e00ff */
[----:B------:R-:W-:-:S02]  /*0e80*/  IMAD.U32 R5, RZ, RZ, UR4 ;  /* 0x00000004ff057e24 */ /* 0x000fc4000f8e00ff */
[----:B------:R-:W-:-:S07]  /*0e90*/  IMAD.U32 R6, RZ, RZ, UR5 ;  /* 0x00000005ff067e24 */ /* 0x000fce000f8e00ff */
.L_x_7:
[----:B------:R-:W-:-:S06]  /*0ea0*/  IMAD R12, R0, 0x4, R1 ;  /* 0x00000004000c7824 */ /* 0x000fcc00078e0201 */
[----:B------:R-:W5:Y:S01]  /*0eb0*/  LDL R12, [R12+0x4] ;  /* 0x000004000c0c7983 */ /* 0x000f620000100800 */
[----:B------:R-:W-:-:S05]  /*0ec0*/  UMOV UR4, URZ ;  /* 0x000000ff00047c82 */ /* 0x000fca0008000000 */
.L_x_6:
        /* <DEDUP_REMOVED lines=178> */
[----:B------:R0:W-:Y:S03]  /*19f0*/  STL [R1+0x4], R3 ;  /* 0x0000040301007387 */ /* 0x0001e60000100800 */
[----:B------:R-:W-:Y:S01]  /*1a00*/  ISETP.NE.U32.AND P0, PT, R0, 0x3, PT ;  /* 0x000000030000780c */ /* 0x000fe20003f05070 */
[----:B------:R0:W-:Y:S03]  /*1a10*/  STL.64 [R1+0x8], R6 ;  /* 0x0000080601007387 */ /* 0x0001e60000100a00 */
[----:B------:R-:W-:Y:S01]  /*1a20*/  ISETP.NE.AND.EX P0, PT, RZ, RZ, PT, P0 ;  /* 0x000000ffff00720c */ /* 0x000fe20003f05300 */
[----:B------:R0:W-:-:S12]  /*1a30*/  STL.64 [R1+0x10], R4 ;  /* 0x0000100401007387 */ /* 0x0001d80000100a00 */
[----:B0-----:R-:W-:Y:S05]  /*1a40*/  @P0 BRA `(.L_x_3) ;  /* 0x0000000800fc0947 */ /* 0x001fea0003800000 */
        /* <DEDUP_REMOVED lines=8> */
.L_x_9:
[----:B------:R-:W-:-:S06]  /*1ad0*/  IMAD R12, R0, 0x4, R1 ;  /* 0x00000004000c7824 */ /* 0x000fcc00078e0201 */
[----:B------:R-:W5:Y:S01]  /*1ae0*/  LDL R12, [R12+0x4] ;  /* 0x000004000c0c7983 */ /* 0x000f620000100800 */
[----:B------:R-:W-:-:S05]  /*1af0*/  UMOV UR4, URZ ;  /* 0x000000ff00047c82 */ /* 0x000fca0008000000 */
.L_x_8:
        /* <DEDUP_REMOVED lines=177> */
[----:B------:R0:W-:Y:S04]  /*2610*/  STL [R1+0x4], R3 ;  /* 0x0000040301007387 */ /* 0x0001e80000100800 */
[----:B------:R0:W-:Y:S04]  /*2620*/  STL.64 [R1+0x8], R6 ;  /* 0x0000080601007387 */ /* 0x0001e80000100a00 */
[----:B------:R0:W-:Y:S02]  /*2630*/  STL.64 [R1+0x10], R4 ;  /* 0x0000100401007387 */ /* 0x0001e40000100a00 */
.L_x_3:
[----:B------:R-:W-:Y:S05]  /*2640*/  BSYNC.RECONVERGENT B1 ;  /* 0x0000000000017941 */ /* 0x000fea0003800200 */
.L_x_2:
[C---:B------:R-:W-:Y:S01]  /*2650*/  ISETP.GT.U32.AND P0, PT, R2.reuse, 0x3, PT ;  /* 0x000000030200780c */ /* 0x040fe20003f04070 */
[----:B------:R-:W-:Y:S01]  /*2660*/  VIADD R11, R11, 0x1 ;  /* 0x000000010b0b7836 */ /* 0x000fe20000000000 */
[--C-:B------:R-:W-:Y:S02]  /*2670*/  SHF.R.U64 R2, R2, 0x2, R13.reuse ;  /* 0x0000000202027819 */ /* 0x100fe4000000120d */
[----:B------:R-:W-:Y:S02]  /*2680*/  ISETP.GT.U32.AND.EX P0, PT, R13, RZ, PT, P0 ;  /* 0x000000ff0d00720c */ /* 0x000fe40003f04100 */
[----:B------:R-:W-:-:S11]  /*2690*/  SHF.R.U32.HI R13, RZ, 0x2, R13 ;  /* 0x00000002ff0d7819 */ /* 0x000fd6000001160d */
[----:B------:R-:W-:Y:S05]  /*26a0*/  @P0 BRA `(.L_x_10) ;  /* 0xffffffd800c40947 */ /* 0x000fea000383ffff */
.L_x_1:
[----:B------:R-:W-:Y:S05]  /*26b0*/  BSYNC.RECONVERGENT B0 ;  /* 0x0000000000007941 */ /* 0x000fea0003800200 */
.L_x_0:
[----:B0-----:R-:W0:Y:S01]  /*26c0*/  LDC R4, c[0x0][0x388] ;  /* 0x0000e200ff047b82 */ /* 0x001e220000000800 */
[----:B------:R-:W-:Y:S01]  /*26d0*/  SHF.R.U32.HI R0, RZ, 0x2, R3 ;  /* 0x00000002ff007819 */ /* 0x000fe20000011603 */
[----:B------:R-:W-:Y:S01]  /*26e0*/  IMAD.MOV.U32 R9, RZ, RZ, 0x3e055027 ;  /* 0x3e055027ff097424 */ /* 0x000fe200078e00ff */
[----:B------:R-:W-:Y:S02]  /*26f0*/  BSSY.RECONVERGENT B0, `(.L_x_11) ;  /* 0x000003b000007945 */ /* 0x000fe40003800200 */
[----:B------:R-:W-:Y:S01]  /*2700*/  LOP3.LUT R0, R0, R3, RZ, 0x3c, !PT ;  /* 0x0000000300007212 */ /* 0x000fe200078e3cff */
[----:B------:R-:W-:-:S04]  /*2710*/  IMAD.SHL.U32 R3, R5, 0x10, RZ ;  /* 0x0000001005037824 */ /* 0x000fc800078e00ff */
[----:B------:R-:W-:-:S05]  /*2720*/  IMAD.SHL.U32 R2, R0, 0x2, RZ ;  /* 0x0000000200027824 */ /* 0x000fca00078e00ff */
[----:B------:R-:W-:Y:S01]  /*2730*/  LOP3.LUT R2, R0, R2, R3, 0x96, !PT ;  /* 0x0000000200027212 */ /* 0x000fe200078e9603 */
[----:B------:R-:W-:-:S03]  /*2740*/  IMAD.MOV.U32 R3, RZ, RZ, 0x2f800000 ;  /* 0x2f800000ff037424 */ /* 0x000fc600078e00ff */
[----:B------:R-:W-:Y:S02]  /*2750*/  LOP3.LUT R5, R2, R5, RZ, 0x3c, !PT ;  /* 0x0000000502057212 */ /* 0x000fe400078e3cff */
[----:B0-----:R-:W-:-:S05]  /*2760*/  LOP3.LUT R4, R4, 0xaad26b49, RZ, 0x3c, !PT ;  /* 0xaad26b4904047812 */ /* 0x001fca00078e3cff */
[----:B------:R-:W-:-:S05]  /*2770*/  IMAD R0, R4, 0x4182bed5, RZ ;  /* 0x4182bed504007824 */ /* 0x000fca00078e02ff */
[----:B------:R-:W-:-:S04]  /*2780*/  IADD3 R2, PT, PT, R0, -0x26039c23, R5 ;  /* 0xd9fc63dd00027810 */ /* 0x000fc80007ffe005 */
[----:B------:R-:W-:-:S05]  /*2790*/  I2FP.F32.U32 R2, R2 ;  /* 0x0000000200027245 */ /* 0x000fca0000201000 */
[----:B------:R-:W-:-:S05]  /*27a0*/  FFMA R2, R2, R3, 1.1641532182693481445e-10 ;  /* 0x2f00000002027423 */ /* 0x000fca0000000003 */
[----:B------:R-:W-:-:S13]  /*27b0*/  FSETP.GEU.AND P0, PT, R2, 1.175494350822287508e-38, PT ;  /* 0x008000000200780b */ /* 0x000fda0003f0e000 */
[----:B------:R-:W-:-:S04]  /*27c0*/  @!P0 FMUL R2, R2, 8388608 ;  /* 0x4b00000002028820 */ /* 0x000fc80000400000 */
[----:B------:R-:W-:-:S05]  /*27d0*/  VIADD R3, R2, 0xc0d55555 ;  /* 0xc0d5555502037836 */ /* 0x000fca0000000000 */
[----:B------:R-:W-:-:S04]  /*27e0*/  LOP3.LUT R7, R3, 0xff800000, RZ, 0xc0, !PT ;  /* 0xff80000003077812 */ /* 0x000fc800078ec0ff */
[----:B------:R-:W-:Y:S01]  /*27f0*/  I2FP.F32.S32 R4, R7 ;  /* 0x0000000700047245 */ /* 0x000fe20000201400 */
[----:B------:R-:W-:Y:S02]  /*2800*/  IMAD.IADD R3, R2, 0x1, -R7 ;  /* 0x0000000102037824 */ /* 0x000fe400078e0a07 */
[----:B------:R-:W-:Y:S02]  /*2810*/  IMAD.MOV.U32 R7, RZ, RZ, 0x7f800000 ;  /* 0x7f800000ff077424 */ /* 0x000fe400078e00ff */
[----:B------:R-:W-:-:S04]  /*2820*/  FADD R8, R3, -1 ;  /* 0xbf80000003087421 */ /* 0x000fc80000000000 */
[----:B------:R-:W-:-:S04]  /*2830*/  FFMA R3, R8, -R9, 0.14084610342979431152 ;  /* 0x3e1039f608037423 */ /* 0x000fc80000000809 */
[----:B------:R-:W-:-:S04]  /*2840*/  FFMA R3, R8, R3, -0.12148627638816833496 ;  /* 0xbdf8cdcc08037423 */ /* 0x000fc80000000003 */
[----:B------:R-:W-:-:S04]  /*2850*/  FFMA R3, R8, R3, 0.13980610668659210205 ;  /* 0x3e0f295508037423 */ /* 0x000fc80000000003 */
[----:B------:R-:W-:-:S04]  /*2860*/  FFMA R3, R8, R3, -0.16684235632419586182 ;  /* 0xbe2ad8b908037423 */ /* 0x000fc80000000003 */
[----:B------:R-:W-:-:S04]  /*2870*/  FFMA R3, R8, R3, 0.20012299716472625732 ;  /* 0x3e4ced0b08037423 */ /* 0x000fc80000000003 */
[----:B------:R-:W-:-:S04]  /*2880*/  FFMA R3, R8, R3, -0.24999669194221496582 ;  /* 0xbe7fff2208037423 */ /* 0x000fc80000000003 */
[----:B------:R-:W-:-:S04]  /*2890*/  FFMA R3, R8, R3, 0.33333182334899902344 ;  /* 0x3eaaaa7808037423 */ /* 0x000fc80000000003 */
[----:B------:R-:W-:Y:S01]  /*28a0*/  FFMA R9, R8, R3, -0.5 ;  /* 0xbf00000008097423 */ /* 0x000fe20000000003 */
[----:B------:R-:W-:Y:S02]  /*28b0*/  FSEL R3, RZ, -23, P0 ;  /* 0xc1b80000ff037808 */ /* 0x000fe40000000000 */
[----:B------:R-:W-:Y:S01]  /*28c0*/  ISETP.GT.U32.AND P0, PT, R2, 0x7f7fffff, PT ;  /* 0x7f7fffff0200780c */ /* 0x000fe20003f04070 */
[----:B------:R-:W-:Y:S02]  /*28d0*/  FMUL R9, R8, R9 ;  /* 0x0000000908097220 */ /* 0x000fe40000400000 */
[----:B------:R-:W-:Y:S01]  /*28e0*/  FFMA R4, R4, 1.1920928955078125e-07, R3 ;  /* 0x3400000004047823 */ /* 0x000fe20000000003 */
[----:B------:R-:W-:Y:S01]  /*28f0*/  SHF.R.U32.HI R3, RZ, 0x2, R6 ;  /* 0x00000002ff037819 */ /* 0x000fe20000011606 */
[----:B------:R-:W-:-:S03]  /*2900*/  FFMA R9, R8, R9, R8 ;  /* 0x0000000908097223 */ /* 0x000fc60000000008 */
[----:B------:R-:W-:Y:S01]  /*2910*/  LOP3.LUT R3, R3, R6, RZ, 0x3c, !PT ;  /* 0x0000000603037212 */ /* 0x000fe200078e3cff */
[----:B------:R-:W-:Y:S01]  /*2920*/  FFMA R9, R4, 0.69314718246459960938, R9 ;  /* 0x3f31721804097823 */ /* 0x000fe20000000009 */
[----:B------:R-:W-:-:S03]  /*2930*/  IMAD.SHL.U32 R4, R5, 0x10, RZ ;  /* 0x0000001005047824 */ /* 0x000fc600078e00ff */
[C---:B------:R-:W-:Y:S01]  /*2940*/  @P0 FFMA R9, R2.reuse, R7, +INF ;  /* 0x7f80000002090423 */ /* 0x040fe20000000007 */
[----:B------:R-:W-:Y:S01]  /*2950*/  FSETP.NEU.AND P0, PT, R2, RZ, PT ;  /* 0x000000ff0200720b */ /* 0x000fe20003f0d000 */
[----:B------:R-:W-:Y:S02]  /*2960*/  IMAD.SHL.U32 R6, R3, 0x2, RZ ;  /* 0x0000000203067824 */ /* 0x000fe400078e00ff */
[----:B------:R-:W-:-:S03]  /*2970*/  FMUL R9, R9, -2 ;  /* 0xc000000009097820 */ /* 0x000fc60000400000 */
[----:B------:R-:W-:Y:S02]  /*2980*/  LOP3.LUT R4, R3, R6, R4, 0x96, !PT ;  /* 0x0000000603047212 */ /* 0x000fe400078e9604 */
[----:B------:R-:W-:Y:S02]  /*2990*/  FSEL R9, R9, +INF , P0 ;  /* 0x7f80000009097808 */ /* 0x000fe40000000000 */
[----:B------:R-:W-:Y:S02]  /*29a0*/  LOP3.LUT R5, R4, R5, RZ, 0x3c, !PT ;  /* 0x0000000504057212 */ /* 0x000fe400078e3cff */
[----:B------:R0:W1:Y:S01]  /*29b0*/  MUFU.RSQ R2, R9 ;  /* 0x0000000900027308 */ /* 0x0000620000001400 */
[----:B------:R-:W-:Y:S01]  /*29c0*/  VIADD R3, R9, 0xf3000000 ;  /* 0xf300000009037836 */ /* 0x000fe20000000000 */
[----:B------:R-:W-:Y:S01]  /*29d0*/  IADD3 R5, PT, PT, R0, -0x25fe145e, R5 ;  /* 0xda01eba200057810 */ /* 0x000fe20007ffe005 */
[----:B------:R-:W-:-:S03]  /*29e0*/  IMAD.MOV.U32 R0, RZ, RZ, 0x30c90fdb ;  /* 0x30c90fdbff007424 */ /* 0x000fc600078e00ff */
[----:B------:R-:W-:Y:S02]  /*29f0*/  ISETP.GT.U32.AND P0, PT, R3, 0x727fffff, PT ;  /* 0x727fffff0300780c */ /* 0x000fe40003f04070 */
[----:B------:R-:W-:-:S05]  /*2a00*/  I2FP.F32.U32 R5, R5 ;  /* 0x0000000500057245 */ /* 0x000fca0000201000 */
[----:B------:R-:W-:-:S06]  /*2a10*/  FFMA R8, R5, R0, 7.314590599882819788e-10 ;  /* 0x30490fdb05087423 */ /* 0x000fcc0000000000 */
[----:B01----:R-:W-:Y:S05]  /*2a20*/  @!P0 BRA `(.L_x_12) ;  /* 0x00000000000c8947 */ /* 0x003fea0003800000 */
[----:B------:R-:W-:-:S07]  /*2a30*/  MOV R7, 0x2a50 ;  /* 0x00002a5000077802 */ /* 0x000fce0000000f00 */
[----:B------:R-:W-:Y:S05]  /*2a40*/  CALL.REL.NOINC `($__internal_0_$__cuda_sm20_sqrt_rn_f32_slowpath) ;  /* 0x0000000000407944 */ /* 0x000fea0003c00000 */
[----:B------:R-:W-:Y:S05]  /*2a50*/  BRA `(.L_x_13) ;  /* 0x0000000000107947 */ /* 0x000fea0003800000 */
.L_x_12:
[----:B------:R-:W-:Y:S01]  /*2a60*/  FMUL.FTZ R0, R9, R2 ;  /* 0x0000000209007220 */ /* 0x000fe20000410000 */
[----:B------:R-:W-:-:S03]  /*2a70*/  FMUL.FTZ R2, R2, 0.5 ;  /* 0x3f00000002027820 */ /* 0x000fc60000410000 */
[----:B------:R-:W-:-:S04]  /*2a80*/  FFMA R3, -R0, R0, R9 ;  /* 0x0000000000037223 */ /* 0x000fc80000000109 */
[----:B------:R-:W-:-:S07]  /*2a90*/  FFMA R0, R3, R2, R0 ;  /* 0x0000000203007223 */ /* 0x000fce0000000000 */
.L_x_13:
[----:B------:R-:W-:Y:S05]  /*2aa0*/  BSYNC.RECONVERGENT B0 ;  /* 0x0000000000007941 */ /* 0x000fea0003800200 */
.L_x_11:
[----:B------:R-:W-:Y:S01]  /*2ab0*/  FMUL.RZ R4, R8, 0.15915493667125701904 ;  /* 0x3e22f98308047820 */ /* 0x000fe2000040c000 */
[----:B------:R-:W0:Y:S01]  /*2ac0*/  LDCU.64 UR4, c[0x0][0x380] ;  /* 0x00007000ff0477ac */ /* 0x000e220008000a00 */
[----:B------:R-:W-:Y:S02]  /*2ad0*/  SHF.R.S32.HI R5, RZ, 0x1f, R10 ;  /* 0x0000001fff057819 */ /* 0x000fe4000001140a */
[----:B------:R-:W1:Y:S01]  /*2ae0*/  MUFU.SIN R3, R4 ;  /* 0x0000000400037308 */ /* 0x000e620000000400 */
[----:B0-----:R-:W-:Y:S01]  /*2af0*/  LEA R2, P0, R10, UR4, 0x2 ;  /* 0x000000040a027c11 */ /* 0x001fe2000f8010ff */
[----:B-1----:R-:W-:-:S03]  /*2b00*/  FMUL R0, R3, R0 ;  /* 0x0000000003007220 */ /* 0x002fc60000400000 */
[----:B------:R-:W-:Y:S01]  /*2b10*/  LEA.HI.X R3, R10, UR5, R5, 0x2, P0 ;  /* 0x000000050a037c11 */ /* 0x000fe200080f1405 */
[----:B------:R-:W-:-:S05]  /*2b20*/  FMUL R5, R0, 0.47140452265739440918 ;  /* 0x3ef15bef00057820 */ /* 0x000fca0000400000 */
[----:B------:R-:W-:Y:S01]  /*2b30*/  STG.E desc[UR6][R2.64], R5 ;  /* 0x0000000502007986 */ /* 0x000fe2000c101906 */
[----:B------:R-:W-:Y:S05]  /*2b40*/  EXIT ;  /* 0x000000000000794d */ /* 0x000fea0003800000 */
        .weak           $__internal_0_$__cuda_sm20_sqrt_rn_f32_slowpath
        .type           $__internal_0_$__cuda_sm20_sqrt_rn_f32_slowpath,@function
        .size           $__internal_0_$__cuda_sm20_sqrt_rn_f32_slowpath,(.L_x_29 - $__internal_0_$__cuda_sm20_sqrt_rn_f32_slowpath)
$__internal_0_$__cuda_sm20_sqrt_rn_f32_slowpath:
[----:B------:R-:W-:-:S13]  /*2b50*/  LOP3.LUT P0, RZ, R9, 0x7fffffff, RZ, 0xc0, !PT ;  /* 0x7fffffff09ff7812 */ /* 0x000fda000780c0ff */
[----:B------:R-:W-:Y:S01]  /*2b60*/  @!P0 IMAD.MOV.U32 R2, RZ, RZ, R9 ;  /* 0x000000ffff028224 */ /* 0x000fe200078e0009 */
[----:B------:R-:W-:Y:S06]  /*2b70*/  @!P0 BRA `(.L_x_14) ;  /* 0x0000000000448947 */ /* 0x000fec0003800000 */
[----:B------:R-:W-:Y:S01]  /*2b80*/  FSETP.GEU.FTZ.AND P0, PT, R9, RZ, PT ;  /* 0x000000ff0900720b */ /* 0x000fe20003f1e000 */
[----:B------:R-:W-:-:S12]  /*2b90*/  IMAD.MOV.U32 R0, RZ, RZ, R9 ;  /* 0x000000ffff007224 */ /* 0x000fd800078e0009 */
[----:B------:R-:W-:Y:S01]  /*2ba0*/  @!P0 IMAD.MOV.U32 R2, RZ, RZ, 0x7fffffff ;  /* 0x7fffffffff028424 */ /* 0x000fe200078e00ff */
[----:B------:R-:W-:Y:S06]  /*2bb0*/  @!P0 BRA `(.L_x_14) ;  /* 0x0000000000348947 */ /* 0x000fec0003800000 */
[----:B------:R-:W-:-:S13]  /*2bc0*/  FSETP.GTU.FTZ.AND P0, PT, |R0|, +INF , PT ;  /* 0x7f8000000000780b */ /* 0x000fda0003f1c200 */
[----:B------:R-:W-:Y:S01]  /*2bd0*/  @P0 FADD.FTZ R2, R0, 1 ;  /* 0x3f80000000020421 */ /* 0x000fe20000010000 */
[----:B------:R-:W-:Y:S06]  /*2be0*/  @P0 BRA `(.L_x_14) ;  /* 0x0000000000280947 */ /* 0x000fec0003800000 */
[----:B------:R-:W-:-:S13]  /*2bf0*/  FSETP.NEU.FTZ.AND P0, PT, |R0|, +INF , PT ;  /* 0x7f8000000000780b */ /* 0x000fda0003f1d200 */
[----:B------:R-:W-:-:S04]  /*2c00*/  @P0 FFMA R3, R0, 1.84467440737095516160e+19, RZ ;  /* 0x5f80000000030823 */ /* 0x000fc800000000ff */
[----:B------:R-:W0:Y:S02]  /*2c10*/  @P0 MUFU.RSQ R2, R3 ;  /* 0x0000000300020308 */ /* 0x000e240000001400 */
[----:B0-----:R-:W-:Y:S01]  /*2c20*/  @P0 FMUL.FTZ R4, R3, R2 ;  /* 0x0000000203040220 */ /* 0x001fe20000410000 */
[----:B------:R-:W-:Y:S01]  /*2c30*/  @P0 FMUL.FTZ R6, R2, 0.5 ;  /* 0x3f00000002060820 */ /* 0x000fe20000410000 */
[----:B------:R-:W-:Y:S02]  /*2c40*/  @!P0 IMAD.MOV.U32 R2, RZ, RZ, R0 ;  /* 0x000000ffff028224 */ /* 0x000fe400078e0000 */
[----:B------:R-:W-:-:S04]  /*2c50*/  @P0 FADD.FTZ R5, -R4, -RZ ;  /* 0x800000ff04050221 */ /* 0x000fc80000010100 */
[----:B------:R-:W-:-:S04]  /*2c60*/  @P0 FFMA R5, R4, R5, R3 ;  /* 0x0000000504050223 */ /* 0x000fc80000000003 */
[----:B------:R-:W-:-:S04]  /*2c70*/  @P0 FFMA R5, R5, R6, R4 ;  /* 0x0000000605050223 */ /* 0x000fc80000000004 */
[----:B------:R-:W-:-:S07]  /*2c80*/  @P0 FMUL.FTZ R2, R5, 2.3283064365386962891e-10 ;  /* 0x2f80000005020820 */ /* 0x000fce0000410000 */
.L_x_14:
[----:B------:R-:W-:Y:S02]  /*2c90*/  IMAD.MOV.U32 R0, RZ, RZ, R2 ;  /* 0x000000ffff007224 */ /* 0x000fe400078e0002 */
[----:B------:R-:W-:Y:S02]  /*2ca0*/  IMAD.MOV.U32 R2, RZ, RZ, R7 ;  /* 0x000000ffff027224 */ /* 0x000fe400078e0007 */
[----:B------:R-:W-:-:S04]  /*2cb0*/  IMAD.MOV.U32 R3, RZ, RZ, 0x0 ;  /* 0x00000000ff037424 */ /* 0x000fc800078e00ff */
[----:B------:R-:W-:Y:S05]  /*2cc0*/  RET.REL.NODEC R2 `(_Z15heNormal_kernelPfj) ;  /* 0xffffffd002cc7950 */ /* 0x000fea0003c3ffff */
.L_x_15:
[----:B------:R-:W-:-:S00]  /*2cd0*/  BRA `(.L_x_15) ;  /* 0xfffffffc00fc7947 */ /* 0x000fc0000383ffff */
[----:B------:R-:W-:-:S00]  /*2ce0*/  NOP ;  /* 0x0000000000007918 */ /* 0x000fc00000000000 */
        /* <DEDUP_REMOVED lines=9> */
.L_x_29:


//--------------------- .text._Z4initPfiij        --------------------------
	.section	.text._Z4initPfiij,"ax",@progbits
	.align	128
        .global         _Z4initPfiij
        .type           _Z4initPfiij,@function
        .size           _Z4initPfiij,(.L_x_31 - _Z4initPfiij)
        .other          _Z4initPfiij,@"STO_CUDA_ENTRY STV_DEFAULT"
_Z4initPfiij:
.text._Z4initPfiij:
[----:B------:R-:W0:Y:S01]  /*0000*/  LDC R1, c[0x0][0x37c] ;  /* 0x0000df00ff017b82 */ /* 0x000e220000000800 */
[----:B------:R-:W1:Y:S07]  /*0010*/  S2R R2, SR_TID.X ;  /* 0x0000000000027919 */ /* 0x000e6e0000002100 */
[----:B------:R-:W2:Y:S01]  /*0020*/  LDC R0, c[0x0][0x364] ;  /* 0x0000d900ff007b82 */ /* 0x000ea20000000800 */
[----:B------:R-:W3:Y:S01]  /*0030*/  LDCU.64 UR6, c[0x0][0x388] ;  /* 0x00007100ff0677ac */ /* 0x000ee20008000a00 */
[----:B0-----:R-:W-:Y:S01]  /*0040*/  VIADD R1, R1, 0xffffffd0 ;  /* 0xffffffd001017836 */ /* 0x001fe20000000000 */
[----:B------:R-:W2:Y:S05]  /*0050*/  S2R R3, SR_TID.Y ;  /* 0x0000000000037919 */ /* 0x000eaa0000002200 */
[----:B------:R-:W1:Y:S08]  /*0060*/  S2UR UR5, SR_CTAID.X ;  /* 0x00000000000579c3 */ /* 0x000e700000002500 */
[----:B------:R-:W1:Y:S08]  /*0070*/  LDC R11, c[0x0][0x360] ;  /* 0x0000d800ff0b7b82 */ /* 0x000e700000000800 */
[----:B------:R-:W2:Y:S01]  /*0080*/  S2UR UR4, SR_CTAID.Y ;  /* 0x00000000000479c3 */ /* 0x000ea20000002600 */
[----:B-1----:R-:W-:-:S05]  /*0090*/  IMAD R11, R11, UR5, R2 ;  /* 0x000000050b0b7c24 */ /* 0x002fca000f8e0202 */
[----:B---3--:R-:W-:Y:S01]  /*00a0*/  ISETP.GE.AND P0, PT, R11, UR7, PT ;  /* 0x000000070b007c0c */ /* 0x008fe2000bf06270 */
[----:B--2---:R-:W-:-:S05]  /*00b0*/  IMAD R0, R0, UR4, R3 ;  /* 0x0000000400007c24 */ /* 0x004fca000f8e0203 */
[----:B------:R-:W-:-:S13]  /*00c0*/  ISETP.GE.OR P0, PT, R0, UR6, P0 ;  /* 0x0000000600007c0c */ /* 0x000fda0008706670 */
[----:B------:R-:W-:Y:S05]  /*00d0*/  @P0 EXIT ;  /* 0x000000000000094d */ /* 0x000fea0003800000 */
[----:B------:R-:W0:Y:S01]  /*00e0*/  LDC R2, c[0x0][0x390] ;  /* 0x0000e400ff027b82 */ /* 0x000e220000000800 */
[----:B------:R-:W-:Y:S01]  /*00f0*/  IMAD.MOV.U32 R7, RZ, RZ, -0x75bd8fc ;  /* 0xf8a42704ff077424 */ /* 0x000fe200078e00ff */
[----:B------:R-:W-:Y:S01]  /*0100*/  BSSY.RECONVERGENT B0, `(.L_x_16) ;  /* 0x000025c000007945 */ /* 0x000fe20003800200 */
[----:B------:R-:W-:Y:S02]  /*0110*/  IMAD.MOV.U32 R8, RZ, RZ, -0x23270784 ;  /* 0xdcd8f87cff087424 */ /* 0x000fe400078e00ff */
[----:B------:R-:W-:Y:S01]  /*0120*/  IMAD R0, R0, UR7, R11 ;  /* 0x0000000700007c24 */ /* 0x000fe2000f8e020b */
[----:B------:R-:W1:Y:S04]  /*0130*/  LDCU.64 UR6, c[0x0][0x358] ;  /* 0x00006b00ff0677ac */ /* 0x000e680008000a00 */
[----:B------:R-:W-:-:S02]  /*0140*/  ISETP.NE.AND P0, PT, R0, RZ, PT ;  /* 0x000000ff0000720c */ /* 0x000fc40003f05270 */
[----:B------:R-:W-:Y:S02]  /*0150*/  SHF.R.S32.HI R4, RZ, 0x1f, R0 ;  /* 0x0000001fff047819 */ /* 0x000fe40000011400 */
[----:B0-----:R-:W-:-:S05]  /*0160*/  LOP3.LUT R2, R2, 0xaad26b49, RZ, 0x3c, !PT ;  /* 0xaad26b4902027812 */ /* 0x001fca00078e3cff */
[----:B------:R-:W-:-:S04]  /*0170*/  IMAD R3, R2, 0x4182bed5, RZ ;  /* 0x4182bed502037824 */ /* 0x000fc800078e02ff */
[C---:B------:R-:W-:Y:S01]  /*0180*/  VIADD R5, R3.reuse, 0x583f19 ;  /* 0x00583f1903057836 */ /* 0x040fe20000000000 */
[C---:B------:R-:W-:Y:S01]  /*0190*/  LOP3.LUT R6, R3.reuse, 0x159a55e5, RZ, 0x3c, !PT ;  /* 0x159a55e503067812 */ /* 0x040fe200078e3cff */
[C---:B------:R-:W-:Y:S02]  /*01a0*/  VIADD R2, R3.reuse, 0xd9f6dc18 ;  /* 0xd9f6dc1803027836 */ /* 0x040fe40000000000 */
[----:B------:R-:W-:Y:S02]  /*01b0*/  VIADD R3, R3, 0x75bcd15 ;  /* 0x075bcd1503037836 */ /* 0x000fe40000000000 */
[----:B------:R-:W-:Y:S01]  /*01c0*/  IMAD.MOV.U32 R9, RZ, RZ, R5 ;  /* 0x000000ffff097224 */ /* 0x000fe200078e0005 */
[----:B------:R0:W-:Y:S04]  /*01d0*/  STL.64 [R1+0x8], R6 ;  /* 0x0000080601007387 */ /* 0x0001e80000100a00 */
[----:B------:R0:W-:Y:S04]  /*01e0*/  STL.64 [R1], R2 ;  /* 0x0000000201007387 */ /* 0x0001e80000100a00 */
[----:B------:R0:W-:Y:S01]  /*01f0*/  STL.64 [R1+0x10], R8 ;  /* 0x0000100801007387 */ /* 0x0001e20000100a00 */
[----:B-1----:R-:W-:Y:S05]  /*0200*/  @!P0 BRA `(.L_x_17) ;  /* 0x00000024002c8947 */ /* 0x002fea0003800000 */
[----:B------:R-:W-:Y:S02]  /*0210*/  IMAD.MOV.U32 R13, RZ, RZ, R4 ;  /* 0x000000ffff0d7224 */ /* 0x000fe400078e0004 */
[----:B------:R-:W-:Y:S02]  /*0220*/  IMAD.MOV.U32 R11, RZ, RZ, RZ ;  /* 0x000000ffff0b7224 */ /* 0x000fe400078e00ff */
[----:B------:R-:W-:-:S07]  /*0230*/  IMAD.MOV.U32 R10, RZ, RZ, R0 ;  /* 0x000000ffff0a7224 */ /* 0x000fce00078e0000 */
.L_x_26:
[----:B0-----:R-:W-:Y:S01]  /*0240*/  LOP3.LUT R2, R10, 0x3, RZ, 0xc0, !PT ;  /* 0x000000030a027812 */ /* 0x001fe200078ec0ff */
[----:B------:R-:W-:Y:S03]  /*0250*/  BSSY.RECONVERGENT B1, `(.L_x_18) ;  /* 0x0000240000017945 */ /* 0x000fe60003800200 */
[----:B------:R-:W-:-:S04]  /*0260*/  ISETP.NE.U32.AND P0, PT, R2, RZ, PT ;  /* 0x000000ff0200720c */ /* 0x000fc80003f05070 */
[----:B------:R-:W-:-:S13]  /*0270*/  ISETP.NE.AND.EX P0, PT, RZ, RZ, PT, P0 ;  /* 0x000000ffff00720c */ /* 0x000fda0003f05300 */
[----:B------:R-:W-:Y:S05]  /*0280*/  @!P0 BRA `(.L_x_19) ;  /* 0x0000002000f08947 */ /* 0x000fea0003800000 */
[----:B------:R-:W0:Y:S01]  /*0290*/  LDC.64 R8, c[0x4][RZ] ;  /* 0x01000000ff087b82 */ /* 0x000e220000000a00 */
[----:B------:R-:W-:Y:S02]  /*02a0*/  CS2R R2, SRZ ;  /* 0x0000000000027805 */ /* 0x000fe4000001ff00 */
[----:B------:R-:W-:Y:S02]  /*02b0*/  CS2R R4, SRZ ;  /* 0x0000000000047805 */ /* 0x000fe4000001ff00 */
[----:B------:R-:W-:Y:S01]  /*02c0*/  CS2R R6, SRZ ;  /* 0x0000000000067805 */ /* 0x000fe2000001ff00 */
[----:B0-----:R-:W-:-:S07]  /*02d0*/  IMAD.WIDE.U32 R8, R11, 0xc80, R8 ;  /* 0x00000c800b087825 */ /* 0x001fce00078e0008 */
.L_x_21:
[----:B------:R-:W-:-:S06]  /*02e0*/  IMAD R12, R2, 0x4, R1 ;  /* 0x00000004020c7824 */ /* 0x000fcc00078e0201 */
[----:B------:R-:W5:Y:S01]  /*02f0*/  LDL R12, [R12+0x4] ;  /* 0x000004000c0c7983 */ /* 0x000f620000100800 */
[----:B------:R-:W-:-:S05]  /*0300*/  UMOV UR4, URZ ;  /* 0x000000ff00047c82 */ /* 0x000fca0008000000 */
.L_x_20:
        /* <DEDUP_REMOVED lines=185> */
[----:B------:R-:W-:Y:S01]  /*0ea0*/  CS2R R2, SRZ ;  /* 0x0000000000027805 */ /* 0x000fe2000001ff00 */
[----:B------:R-:W-:Y:S01]  /*0eb0*/  IMAD.MOV.U32 R4, RZ, RZ, RZ ;  /* 0x000000ffff047224 */ /* 0x000fe200078e00ff */
[----:B------:R-:W-:Y:S01]  /*0ec0*/  CS2R R6, SRZ ;  /* 0x0000000000067805 */ /* 0x000fe2000001ff00 */
[----:B------:R-:W-:-:S07]  /*0ed0*/  IMAD.U32 R5, RZ, RZ, UR4 ;  /* 0x00000004ff057e24 */ /* 0x000fce000f8e00ff */
.L_x_23:
[----:B------:R-:W-:-:S06]  /*0ee0*/  IMAD R12, R2, 0x4, R1 ;  /* 0x00000004020c7824 */ /* 0x000fcc00078e0201 */
[----:B------:R-:W5:Y:S01]  /*0ef0*/  LDL R12, [R12+0x4] ;  /* 0x000004000c0c7983 */ /* 0x000f620000100800 */
[----:B------:R-:W-:-:S05]  /*0f00*/  UMOV UR4, URZ ;  /* 0x000000ff00047c82 */ /* 0x000fca0008000000 */
.L_x_22:
        /* <DEDUP_REMOVED lines=180> */
[----:B------:R0:W-:Y:S03]  /*1a50*/  STL [R1+0x4], R3 ;  /* 0x0000040301007387 */ /* 0x0001e60000100800 */
[----:B------:R-:W-:Y:S01]  /*1a60*/  ISETP.NE.AND.EX P0, PT, RZ, RZ, PT, P0 ;  /* 0x000000ffff00720c */ /* 0x000fe20003f05300 */
[----:B------:R0:W-:-:S12]  /*1a70*/  STL.64 [R1+0x10], R4 ;  /* 0x0000100401007387 */ /* 0x0001d80000100a00 */
[----:B0-----:R-:W-:Y:S05]  /*1a80*/  @P0 BRA `(.L_x_19) ;  /* 0x0000000800f00947 */ /* 0x001fea0003800000 */
[----:B------:R-:W-:Y:S01]  /*1a90*/  UMOV UR4, URZ ;  /* 0x000000ff00047c82 */ /* 0x000fe20008000000 */
[----:B------:R-:W-:Y:S01]  /*1aa0*/  CS2R R2, SRZ ;  /* 0x0000000000027805 */ /* 0x000fe2000001ff00 */
[----:B------:R-:W-:Y:S01]  /*1ab0*/  IMAD.MOV.U32 R4, RZ, RZ, RZ ;  /* 0x000000ffff047224 */ /* 0x000fe200078e00ff */
[----:B------:R-:W-:Y:S01]  /*1ac0*/  CS2R R6, SRZ ;  /* 0x0000000000067805 */ /* 0x000fe2000001ff00 */
[----:B------:R-:W-:-:S07]  /*1ad0*/  IMAD.U32 R5, RZ, RZ, UR4 ;  /* 0x00000004ff057e24 */ /* 0x000fce000f8e00ff */
.L_x_25:
[----:B------:R-:W-:-:S06]  /*1ae0*/  IMAD R12, R2, 0x4, R1 ;  /* 0x00000004020c7824 */ /* 0x000fcc00078e0201 */
[----:B------:R-:W5:Y:S01]  /*1af0*/  LDL R12, [R12+0x4] ;  /* 0x000004000c0c7983 */ /* 0x000f620000100800 */
[----:B------:R-:W-:-:S05]  /*1b00*/  UMOV UR4, URZ ;  /* 0x000000ff00047c82 */ /* 0x000fca0008000000 */
.L_x_24:
        /* <DEDUP_REMOVED lines=177> */
[----:B------:R0:W-:Y:S04]  /*2620*/  STL.64 [R1+0x8], R6 ;  /* 0x0000080601007387 */ /* 0x0001e80000100a00 */
[----:B------:R0:W-:Y:S04]  /*2630*/  STL [R1+0x4], R3 ;  /* 0x0000040301007387 */ /* 0x0001e80000100800 */
[----:B------:R0:W-:Y:S02]  /*2640*/  STL.64 [R1+0x10], R4 ;  /* 0x0000100401007387 */ /* 0x0001e40000100a00 */
.L_x_19:
[----:B------:R-:W-:Y:S05]  /*2650*/  BSYNC.RECONVERGENT B1 ;  /* 0x0000000000017941 */ /* 0x000fea0003800200 */
.L_x_18:
[C---:B------:R-:W-:Y:S01]  /*2660*/  ISETP.GT.U32.AND P0, PT, R10.reuse, 0x3, PT ;  /* 0x000000030a00780c */ /* 0x040fe20003f04070 */
[----:B------:R-:W-:Y:S01]  /*2670*/  VIADD R11, R11, 0x1 ;  /* 0x000000010b0b7836 */ /* 0x000fe20000000000 */
[--C-:B------:R-:W-:Y:S02]  /*2680*/  SHF.R.U64 R10, R10, 0x2, R13.reuse ;  /* 0x000000020a0a7819 */ /* 0x100fe4000000120d */
[----:B------:R-:W-:Y:S02]  /*2690*/  ISETP.GT.U32.AND.EX P0, PT, R13, RZ, PT, P0 ;  /* 0x000000ff0d00720c */ /* 0x000fe40003f04100 */
[----:B------:R-:W-:-:S11]  /*26a0*/  SHF.R.U32.HI R13, RZ, 0x2, R13 ;  /* 0x00000002ff0d7819 */ /* 0x000fd6000001160d */
[----:B------:R-:W-:Y:S05]  /*26b0*/  @P0 BRA `(.L_x_26) ;  /* 0xffffffd800e00947 */ /* 0x000fea000383ffff */
.L_x_17:
[----:B------:R-:W-:Y:S05]  /*26c0*/  BSYNC.RECONVERGENT B0 ;  /* 0x0000000000007941 */ /* 0x000fea0003800200 */
.L_x_16:
[----:B0-----:R-:W0:Y:S01]  /*26d0*/  LDC R6, c[0x0][0x390] ;  /* 0x0000e400ff067b82 */ /* 0x001e220000000800 */
[----:B------:R-:W-:Y:S01]  /*26e0*/  SHF.R.U32.HI R2, RZ, 0x2, R3 ;  /* 0x00000002ff027819 */ /* 0x000fe20000011603 */
[----:B------:R-:W1:Y:S03]  /*26f0*/  LDCU.64 UR4, c[0x0][0x380] ;  /* 0x00007000ff0477ac */ /* 0x000e660008000a00 */
[----:B------:R-:W-:Y:S01]  /*2700*/  LOP3.LUT R2, R2, R3, RZ, 0x3c, !PT ;  /* 0x0000000302027212 */ /* 0x000fe200078e3cff */
[----:B------:R-:W-:-:S04]  /*2710*/  IMAD.SHL.U32 R3, R5, 0x10, RZ ;  /* 0x0000001005037824 */ /* 0x000fc800078e00ff */
[----:B------:R-:W-:-:S05]  /*2720*/  IMAD.SHL.U32 R4, R2, 0x2, RZ ;  /* 0x0000000202047824 */ /* 0x000fca00078e00ff */
[----:B------:R-:W-:-:S04]  /*2730*/  LOP3.LUT R4, R2, R4, R3, 0x96, !PT ;  /* 0x0000000402047212 */ /* 0x000fc800078e9603 */
[----:B------:R-:W-:Y:S01]  /*2740*/  LOP3.LUT R4, R4, R5, RZ, 0x3c, !PT ;  /* 0x0000000504047212 */ /* 0x000fe200078e3cff */
[----:B------:R-:W-:Y:S01]  /*2750*/  IMAD.MOV.U32 R5, RZ, RZ, 0x2f800000 ;  /* 0x2f800000ff057424 */ /* 0x000fe200078e00ff */
[----:B-1----:R-:W-:Y:S02]  /*2760*/  LEA R2, P0, R0, UR4, 0x2 ;  /* 0x0000000400027c11 */ /* 0x002fe4000f8010ff */
[----:B0-----:R-:W-:-:S05]  /*2770*/  LOP3.LUT R6, R6, 0xaad26b49, RZ, 0x3c, !PT ;  /* 0xaad26b4906067812 */ /* 0x001fca00078e3cff */
[----:B------:R-:W-:-:S05]  /*2780*/  IMAD R3, R6, 0x4182bed5, RZ ;  /* 0x4182bed506037824 */ /* 0x000fca00078e02ff */
[----:B------:R-:W-:Y:S02]  /*2790*/  IADD3 R4, PT, PT, R3, -0x26039c23, R4 ;  /* 0xd9fc63dd03047810 */ /* 0x000fe40007ffe004 */
[----:B------:R-:W-:Y:S02]  /*27a0*/  SHF.R.S32.HI R3, RZ, 0x1f, R0 ;  /* 0x0000001fff037819 */ /* 0x000fe40000011400 */
[----:B------:R-:W-:Y:S02]  /*27b0*/  I2FP.F32.U32 R4, R4 ;  /* 0x0000000400047245 */ /* 0x000fe40000201000 */
[----:B------:R-:W-:-:S03]  /*27c0*/  LEA.HI.X R3, R0, UR5, R3, 0x2, P0 ;  /* 0x0000000500037c11 */ /* 0x000fc600080f1403 */
[----:B------:R-:W-:-:S05]  /*27d0*/  FFMA R5, R4, R5, 1.1641532182693481445e-10 ;  /* 0x2f00000004057423 */ /* 0x000fca0000000005 */
[----:B------:R-:W-:Y:S01]  /*27e0*/  STG.E desc[UR6][R2.64], R5 ;  /* 0x0000000502007986 */ /* 0x000fe2000c101906 */
[----:B------:R-:W-:Y:S05]  /*27f0*/  EXIT ;  /* 0x000000000000794d */ /* 0x000fea0003800000 */
.L_x_27:
        /* <DEDUP_REMOVED lines=16> */
.L_x_31:


//--------------------- .text._Z6conv2DPfS_ii     --------------------------
	.section	.text._Z6conv2DPfS_ii,"ax",@progbits
	.align	128
        .global         _Z6conv2DPfS_ii
        .type           _Z6conv2DPfS_ii,@function
        .size           _Z6conv2DPfS_ii,(.L_x_32 - _Z6conv2DPfS_ii)
        .other          _Z6conv2DPfS_ii,@"STO_CUDA_ENTRY STV_DEFAULT"
_Z6conv2DPfS_ii:
.text._Z6conv2DPfS_ii:
[----:B------:R-:W-:Y:S01]  /*0000*/  LDC R1, c[0x0][0x37c] ;  /* 0x0000df00ff017b82 */ /* 0x000fe20000000800 */
[----:B------:R-:W0:Y:S01]  /*0010*/  S2R R5, SR_CTAID.Y ;  /* 0x0000000000057919 */ /* 0x000e220000002600 */
[----:B------:R-:W1:Y:S01]  /*0020*/  LDCU.64 UR8, c[0x0][0x390] ;  /* 0x00007200ff0877ac */ /* 0x000e620008000a00 */
[----:B------:R-:W0:Y:S01]  /*0030*/  S2R R6, SR_TID.Y ;  /* 0x0000000000067919 */ /* 0x000e220000002200 */
[----:B------:R-:W2:Y:S01]  /*0040*/  LDCU.64 UR6, c[0x0][0x358] ;  /* 0x00006b00ff0677ac */ /* 0x000ea20008000a00 */
[----:B------:R-:W3:Y:S01]  /*0050*/  S2R R9, SR_TID.X ;  /* 0x0000000000097919 */ /* 0x000ee20000002100 */
[----:B------:R-:W3:Y:S01]  /*0060*/  S2R R4, SR_CTAID.X ;  /* 0x0000000000047919 */ /* 0x000ee20000002500 */
[----:B0-----:R-:W-:-:S05]  /*0070*/  IMAD R5, R5, 0x1e, R6 ;  /* 0x0000001e05057824 */ /* 0x001fca00078e0206 */
[----:B-1----:R-:W-:Y:S01]  /*0080*/  ISETP.GT.AND P0, PT, R5, UR8, PT ;  /* 0x0000000805007c0c */ /* 0x002fe2000bf04270 */
[----:B---3--:R-:W-:-:S03]  /*0090*/  IMAD R4, R4, 0x1e, R9 ;  /* 0x0000001e04047824 */ /* 0x008fc600078e0209 */
[----:B------:R-:W-:Y:S02]  /*00a0*/  ISETP.EQ.OR P0, PT, R5, RZ, P0 ;  /* 0x000000ff0500720c */ /* 0x000fe40000702670 */
[----:B------:R-:W-:-:S04]  /*00b0*/  IADD3 R4, PT, PT, R4, -0x1, RZ ;  /* 0xffffffff04047810 */ /* 0x000fc80007ffe0ff */
[----:B------:R-:W-:-:S04]  /*00c0*/  ISETP.LT.OR P0, PT, R4, RZ, P0 ;  /* 0x000000ff0400720c */ /* 0x000fc80000701670 */
[----:B------:R-:W-:-:S13]  /*00d0*/  ISETP.GE.OR P0, PT, R4, UR9, P0 ;  /* 0x0000000904007c0c */ /* 0x000fda0008706670 */
[----:B------:R-:W0:Y:S01]  /*00e0*/  @!P0 LDC.64 R2, c[0x0][0x380] ;  /* 0x0000e000ff028b82 */ /* 0x000e220000000a00 */
[----:B------:R-:W-:-:S05]  /*00f0*/  @!P0 IADD3 R7, PT, PT, R5, -0x1, RZ ;  /* 0xffffffff05078810 */ /* 0x000fca0007ffe0ff */
[----:B------:R-:W-:-:S04]  /*0100*/  @!P0 IMAD R7, R7, UR9, R4 ;  /* 0x0000000907078c24 */ /* 0x000fc8000f8e0204 */
[----:B0-----:R-:W-:-:S06]  /*0110*/  @!P0 IMAD.WIDE R2, R7, 0x4, R2 ;  /* 0x0000000407028825 */ /* 0x001fcc00078e0202 */
[----:B--2---:R-:W2:Y:S01]  /*0120*/  @!P0 LDG.E R3, desc[UR6][R2.64] ;  /* 0x0000000602038981 */ /* 0x004ea2000c1e1900 */
[----:B------:R-:W0:Y:S01]  /*0130*/  S2UR UR5, SR_CgaCtaId ;  /* 0x00000000000579c3 */ /* 0x000e220000008800 */
[----:B------:R-:W-:Y:S01]  /*0140*/  UMOV UR4, 0x400 ;  /* 0x0000040000047882 */ /* 0x000fe20000000000 */
[----:B------:R-:W-:Y:S02]  /*0150*/  ISETP.GT.U32.AND P1, PT, R9, 0x1e, PT ;  /* 0x0000001e0900780c */ /* 0x000fe40003f24070 */
[----:B------:R-:W-:-:S04]  /*0160*/  IADD3 R0, PT, PT, R6, -0x1, RZ ;  /* 0xffffffff06007810 */ /* 0x000fc80007ffe0ff */
[----:B------:R-:W-:-:S04]  /*0170*/  ISETP.GT.U32.OR P1, PT, R0, 0x1d, P1 ;  /* 0x0000001d0000780c */ /* 0x000fc80000f24470 */
[----:B------:R-:W-:Y:S01]  /*0180*/  ISETP.EQ.OR P1, PT, R9, RZ, P1 ;  /* 0x000000ff0900720c */ /* 0x000fe20000f22670 */
[----:B0-----:R-:W-:-:S06]  /*0190*/  ULEA UR4, UR5, UR4, 0x18 ;  /* 0x0000000405047291 */ /* 0x001fcc000f8ec0ff */
[----:B------:R-:W-:-:S04]  /*01a0*/  LEA R0, R6, UR4, 0x7 ;  /* 0x0000000406007c11 */ /* 0x000fc8000f8e38ff */
[----:B------:R-:W-:-:S05]  /*01b0*/  LEA R6, R9, R0, 0x2 ;  /* 0x0000000009067211 */ /* 0x000fca00078e10ff */
[----:B--2---:R0:W-:Y:S04]  /*01c0*/  @!P0 STS [R6], R3 ;  /* 0x0000000306008388 */ /* 0x0041e80000000800 */
[----:B------:R0:W-:Y:S01]  /*01d0*/  @P0 STS [R6], RZ ;  /* 0x000000ff06000388 */ /* 0x0001e20000000800 */
[----:B------:R-:W-:Y:S06]  /*01e0*/  BAR.SYNC.DEFER_BLOCKING 0x0 ;  /* 0x0000000000007b1d */ /* 0x000fec0000010000 */
[----:B------:R-:W-:Y:S05]  /*01f0*/  @P1 EXIT ;  /* 0x000000000000194d */ /* 0x000fea0003800000 */
[----:B------:R-:W-:-:S04]  /*0200*/  ISETP.GE.AND P0, PT, R4, UR9, PT ;  /* 0x0000000904007c0c */ /* 0x000fc8000bf06270 */
[----:B------:R-:W-:-:S13]  /*0210*/  ISETP.GT.OR P0, PT, R5, UR8, P0 ;  /* 0x0000000805007c0c */ /* 0x000fda0008704670 */
[----:B------:R-:W-:Y:S05]  /*0220*/  @P0 EXIT ;  /* 0x000000000000094d */ /* 0x000fea0003800000 */
[----:B------:R-:W1:Y:S01]  /*0230*/  LDS R0, [R6+-0x84] ;  /* 0xffff7c0006007984 */ /* 0x000e620000000800 */
[----:B------:R-:W1:Y:S01]  /*0240*/  LDCU.64 UR4, c[0x3][0x48] ;  /* 0x00c00900ff0477ac */ /* 0x000e620008000a00 */
[----:B------:R-:W-:Y:S02]  /*0250*/  IADD3 R5, PT, PT, R5, -0x1, RZ ;  /* 0xffffffff05057810 */ /* 0x000fe40007ffe0ff */
[----:B0-----:R-:W0:Y:S01]  /*0260*/  LDS R3, [R6+-0x80] ;  /* 0xffff800006037984 */ /* 0x001e220000000800 */
[----:B------:R-:W2:Y:S02]  /*0270*/  LDCU.128 UR12, c[0x3][0x50] ;  /* 0x00c00a00ff0c77ac */ /* 0x000ea40008000c00 */
[----:B------:R-:W-:Y:S01]  /*0280*/  IMAD R5, R5, UR9, R4 ;  /* 0x0000000905057c24 */ /* 0x000fe2000f8e0204 */
[----:B------:R-:W2:Y:S01]  /*0290*/  LDS R7, [R6+-0x7c] ;  /* 0xffff840006077984 */ /* 0x000ea20000000800 */
[----:B------:R-:W3:Y:S03]  /*02a0*/  LDCU UR8, c[0x3][0x68] ;  /* 0x00c00d00ff0877ac */ /* 0x000ee60008000800 */
[----:B------:R-:W4:Y:S04]  /*02b0*/  LDS R9, [R6+-0x4] ;  /* 0xfffffc0006097984 */ /* 0x000f280000000800 */
[----:B------:R-:W5:Y:S04]  /*02c0*/  LDS R11, [R6] ;  /* 0x00000000060b7984 */ /* 0x000f680000000800 */
[----:B------:R-:W3:Y:S04]  /*02d0*/  LDS R13, [R6+0x4] ;  /* 0x00000400060d7984 */ /* 0x000ee80000000800 */
[----:B------:R-:W3:Y:S04]  /*02e0*/  LDS R15, [R6+0x7c] ;  /* 0x00007c00060f7984 */ /* 0x000ee80000000800 */
[----:B------:R-:W3:Y:S04]  /*02f0*/  LDS R17, [R6+0x80] ;  /* 0x0000800006117984 */ /* 0x000ee80000000800 */
[----:B------:R-:W3:Y:S01]  /*0300*/  LDS R19, [R6+0x84] ;  /* 0x0000840006137984 */ /* 0x000ee20000000800 */
[----:B-1----:R-:W-:-:S04]  /*0310*/  FFMA R0, R0, UR4, RZ ;  /* 0x0000000400007c23 */ /* 0x002fc800080000ff */
[----:B0-----:R-:W-:Y:S01]  /*0320*/  FFMA R0, R3, UR5, R0 ;  /* 0x0000000503007c23 */ /* 0x001fe20008000000 */
[----:B------:R-:W0:Y:S01]  /*0330*/  LDCU.64 UR4, c[0x3][0x60] ;  /* 0x00c00c00ff0477ac */ /* 0x000e220008000a00 */
[----:B------:R-:W1:Y:S02]  /*0340*/  LDC.64 R2, c[0x0][0x388] ;  /* 0x0000e200ff027b82 */ /* 0x000e640000000a00 */
[----:B--2---:R-:W-:-:S04]  /*0350*/  FFMA R0, R7, UR12, R0 ;  /* 0x0000000c07007c23 */ /* 0x004fc80008000000 */
[----:B----4-:R-:W-:-:S04]  /*0360*/  FFMA R0, R9, UR13, R0 ;  /* 0x0000000d09007c23 */ /* 0x010fc80008000000 */
[----:B-----5:R-:W-:-:S04]  /*0370*/  FFMA R0, R11, UR14, R0 ;  /* 0x0000000e0b007c23 */ /* 0x020fc80008000000 */
[----:B---3--:R-:W-:-:S04]  /*0380*/  FFMA R0, R13, UR15, R0 ;  /* 0x0000000f0d007c23 */ /* 0x008fc80008000000 */
[----:B0-----:R-:W-:-:S04]  /*0390*/  FFMA R0, R15, UR4, R0 ;  /* 0x000000040f007c23 */ /* 0x001fc80008000000 */
[----:B------:R-:W-:Y:S01]  /*03a0*/  FFMA R0, R17, UR5, R0 ;  /* 0x0000000511007c23 */ /* 0x000fe20008000000 */
[----:B-1----:R-:W-:-:S04]  /*03b0*/  IMAD.WIDE R2, R5, 0x4, R2 ;  /* 0x0000000405027825 */ /* 0x002fc800078e0202 */
[----:B------:R-:W-:-:S05]  /*03c0*/  FFMA R19, R19, UR8, R0 ;  /* 0x0000000813137c23 */ /* 0x000fca0008000000 */
[----:B------:R-:W-:Y:S01]  /*03d0*/  STG.E desc[UR6][R2.64], R19 ;  /* 0x0000001302007986 */ /* 0x000fe2000c101906 */
[----:B------:R-:W-:Y:S05]  /*03e0*/  EXIT ;  /* 0x000000000000794d */ /* 0x000fea0003800000 */
.L_x_28:
        /* <DEDUP_REMOVED lines=9> */
.L_x_32:


//--------------------- .nv.global.init           --------------------------
	.section	.nv.global.init,"aw",@progbits
	.align	4
.nv.global.init:
	.type		mrg32k3aM1SubSeq,@object
	.size		mrg32k3aM1SubSeq,(mrg32k3aM2SubSeq - mrg32k3aM1SubSeq)
mrg32k3aM1SubSeq:
        /*0000*/ 	.byte	0x0b, 0xcc, 0xee, 0x04, 0x73, 0x29, 0x8b, 0x6f, 0xf6, 0x53, 0x03, 0xf6, 0x23, 0xf6, 0xea, 0xda
        /* <DEDUP_REMOVED lines=125> */
	.type		mrg32k3aM2SubSeq,@object
	.size		mrg32k3aM2SubSeq,(mrg32k3aM1 - mrg32k3aM2SubSeq)
mrg32k3aM2SubSeq:
        /* <DEDUP_REMOVED lines=126> */
	.type		mrg32k3aM1,@object
	.size		mrg32k3aM1,(mrg32k3aM1Seq - mrg32k3aM1)
mrg32k3aM1:
        /* <DEDUP_REMOVED lines=144> */
	.type		mrg32k3aM1Seq,@object
	.size		mrg32k3aM1Seq,(mrg32k3aM2 - mrg32k3aM1Seq)
mrg32k3aM1Seq:
        /* <DEDUP_REMOVED lines=144> */
	.type		mrg32k3aM2,@object
	.size		mrg32k3aM2,(mrg32k3aM2Seq - mrg32k3aM2)
mrg32k3aM2:
        /* <DEDUP_REMOVED lines=144> */
	.type		mrg32k3aM2Seq,@object
	.size		mrg32k3aM2Seq,(precalc_xorwow_matrix - mrg32k3aM2Seq)
mrg32k3aM2Seq:
        /* <DEDUP_REMOVED lines=144> */
	.type		precalc_xorwow_matrix,@object
	.size		precalc_xorwow_matrix,(precalc_xorwow_offset_matrix - precalc_xorwow_matrix)
precalc_xorwow_matrix:
        /* <DEDUP_REMOVED lines=6400> */
	.type		precalc_xorwow_offset_matrix,@object
	.size		precalc_xorwow_offset_matrix,(.L_1 - precalc_xorwow_offset_matrix)
precalc_xorwow_offset_matrix:
        /* <DEDUP_REMOVED lines=6400> */
.L_1:


//--------------------- .nv.shared.reserved.0     --------------------------
	.section	.nv.shared.reserved.0,"aw",@nobits
	.weak		__nv_reservedSMEM_offset_0_alias
	.size		__nv_reservedSMEM_offset_0_alias, 0, 64
	.other		__nv_reservedSMEM_offset_0_alias,@"STO_CUDA_RESERVED_SHARED STV_DEFAULT"
__nv_reservedSMEM_offset_0_alias:
	.zero		0
	.zero		64


//--------------------- .nv.shared._Z6conv2DPfS_ii --------------------------
	.section	.nv.shared._Z6conv2DPfS_ii,"aw",@nobits
	.sectionflags	@""
	.align	4
.nv.shared._Z6conv2DPfS_ii:
	.zero		5120


//--------------------- .nv.constant0._Z15heNormal_kernelPfj --------------------------
	.section	.nv.constant0._Z15heNormal_kernelPfj,"a",@progbits
	.sectionflags	@""
	.align	4
.nv.constant0._Z15heNormal_kernelPfj:
	.zero		908


//--------------------- .nv.constant0._Z4initPfiij --------------------------
	.section	.nv.constant0._Z4initPfiij,"a",@progbits
	.sectionflags	@""
	.align	4
.nv.constant0._Z4initPfiij:
	.zero		916


//--------------------- .nv.constant0._Z6conv2DPfS_ii --------------------------
	.section	.nv.constant0._Z6conv2DPfS_ii,"a",@progbits
	.sectionflags	@""
	.align	4
.nv.constant0._Z6conv2DPfS_ii:
	.zero		920


//--------------------- SYMBOLS --------------------------

	.type		.nv.reservedSmem.offset0,@object
	.size		.nv.reservedSmem.offset0,0x4
	.type		.nv.reservedSmem.cap,@object
	.size		.nv.reservedSmem.cap,0x4
